	.target	sm_90a

	.elftype	@"ET_EXEC"


//--------------------- .note.nv.tkinfo           --------------------------
	.section	.note.nv.tkinfo,"",@"SHT_NOTE"
	.sectionflags	@"SHF_NOTE_NV_TKINFO"
	.tkinfo
        /*0018*/ 	.word	0x00000002
        /*0030*/ 	.string	""
        /*0030*/ 	.string	"ptxas"
        /*0030*/ 	.string	"Cuda compilation tools, release 13.0, V13.0.88"
        /*0030*/ 	.string	"Build cuda_13.0.r13.0/compiler.36424714_0"
        /*0030*/ 	.string	"-arch sm_90a -m 64 "



//--------------------- .note.nv.cuinfo           --------------------------
	.section	.note.nv.cuinfo,"",@"SHT_NOTE"
	.sectionflags	@"SHF_NOTE_NV_CUINFO"
        /*0018*/ 	.short	0x0002
        /*001a*/ 	.short	0x005a
        /*001c*/ 	.short	0x0082
	.zero		2


//--------------------- .nv.info                  --------------------------
	.section	.nv.info,"",@"SHT_CUDA_INFO"
	.align	4


	//----- nvinfo : EIATTR_REGCOUNT
	.align		4
        /*0000*/ 	.byte	0x04, 0x2f
        /*0002*/ 	.short	(.L_12 - .L_11)
	.align		4
.L_11:
        /*0004*/ 	.word	index@(_ZN7cutlass13device_kernelINS_4gemm6kernel13GemmUniversalIN4cute5tupleIJiiiiEEENS1_10collective13CollectiveMmaINS1_37MainloopSm90TmaGmmaWarpSpecializedFP8ILi12ENS5_IJNS4_1CILi2EEENSA_ILi1EEESC_EEENS1_32KernelTmaWarpSpecializedPingpongEEENS5_IJNSA_ILi64EEENSA_ILi512EEENSA_ILi32EEEEEENS_12float_e4m3_tENS5_IJlSC_lEEESK_SL_NS4_8TiledMMAINS4_8MMA_AtomIJNS4_4SM904GMMA31MMA_64x256x32_F32E4M3E4M3_SS_TNILNSP_7ScaleInE1ELSR_1EEEEEENS4_6LayoutINS5_IJSC_SC_SC_EEENS5_IJNSA_ILi0EEESW_SW_EEEEENS5_IJNS4_10UnderscoreESZ_SZ_EEEEENS4_13SM90_TMA_LOADENS4_14ComposedLayoutINS4_7SwizzleILi1ELi4ELi3EEENS4_18smem_ptr_flag_bitsILi8EEENSU_INS5_IJNSA_ILi8EEESI_EEENS5_IJSI_SC_EEEEEEEvNS4_8identityENS4_23SM90_TMA_LOAD_MULTICASTES1C_vS1D_EENS_8epilogue10collective6detail29Sm90TmaWarpSpecializedAdapterINS1H_15DefaultEpilogueISK_SL_SL_NS1G_6thread17LinearCombinationISK_Li1EffLNS1L_9ScaleType4KindE0ELNS_15FloatRoundStyleE2ESK_EENS1_15EpilogueDefaultEEEEEvvEEEEvNT_6ParamsE)
        /*0008*/ 	.word	0x000000a8


	//----- nvinfo : EIATTR_FRAME_SIZE
	.align		4
.L_12:
        /*000c*/ 	.byte	0x04, 0x11
        /*000e*/ 	.short	(.L_14 - .L_13)
	.align		4
.L_13:
        /*0010*/ 	.word	index@(_ZN7cutlass13device_kernelINS_4gemm6kernel13GemmUniversalIN4cute5tupleIJiiiiEEENS1_10collective13CollectiveMmaINS1_37MainloopSm90TmaGmmaWarpSpecializedFP8ILi12ENS5_IJNS4_1CILi2EEENSA_ILi1EEESC_EEENS1_32KernelTmaWarpSpecializedPingpongEEENS5_IJNSA_ILi64EEENSA_ILi512EEENSA_ILi32EEEEEENS_12float_e4m3_tENS5_IJlSC_lEEESK_SL_NS4_8TiledMMAINS4_8MMA_AtomIJNS4_4SM904GMMA31MMA_64x256x32_F32E4M3E4M3_SS_TNILNSP_7ScaleInE1ELSR_1EEEEEENS4_6LayoutINS5_IJSC_SC_SC_EEENS5_IJNSA_ILi0EEESW_SW_EEEEENS5_IJNS4_10UnderscoreESZ_SZ_EEEEENS4_13SM90_TMA_LOADENS4_14ComposedLayoutINS4_7SwizzleILi1ELi4ELi3EEENS4_18smem_ptr_flag_bitsILi8EEENSU_INS5_IJNSA_ILi8EEESI_EEENS5_IJSI_SC_EEEEEEEvNS4_8identityENS4_23SM90_TMA_LOAD_MULTICASTES1C_vS1D_EENS_8epilogue10collective6detail29Sm90TmaWarpSpecializedAdapterINS1H_15DefaultEpilogueISK_SL_SL_NS1G_6thread17LinearCombinationISK_Li1EffLNS1L_9ScaleType4KindE0ELNS_15FloatRoundStyleE2ESK_EENS1_15EpilogueDefaultEEEEEvvEEEEvNT_6ParamsE)
        /*0014*/ 	.word	0x00000688


	//----- nvinfo : EIATTR_MIN_STACK_SIZE
	.align		4
.L_14:
        /*0018*/ 	.byte	0x04, 0x12
        /*001a*/ 	.short	(.L_16 - .L_15)
	.align		4
.L_15:
        /*001c*/ 	.word	index@(_ZN7cutlass13device_kernelINS_4gemm6kernel13GemmUniversalIN4cute5tupleIJiiiiEEENS1_10collective13CollectiveMmaINS1_37MainloopSm90TmaGmmaWarpSpecializedFP8ILi12ENS5_IJNS4_1CILi2EEENSA_ILi1EEESC_EEENS1_32KernelTmaWarpSpecializedPingpongEEENS5_IJNSA_ILi64EEENSA_ILi512EEENSA_ILi32EEEEEENS_12float_e4m3_tENS5_IJlSC_lEEESK_SL_NS4_8TiledMMAINS4_8MMA_AtomIJNS4_4SM904GMMA31MMA_64x256x32_F32E4M3E4M3_SS_TNILNSP_7ScaleInE1ELSR_1EEEEEENS4_6LayoutINS5_IJSC_SC_SC_EEENS5_IJNSA_ILi0EEESW_SW_EEEEENS5_IJNS4_10UnderscoreESZ_SZ_EEEEENS4_13SM90_TMA_LOADENS4_14ComposedLayoutINS4_7SwizzleILi1ELi4ELi3EEENS4_18smem_ptr_flag_bitsILi8EEENSU_INS5_IJNSA_ILi8EEESI_EEENS5_IJSI_SC_EEEEEEEvNS4_8identityENS4_23SM90_TMA_LOAD_MULTICASTES1C_vS1D_EENS_8epilogue10collective6detail29Sm90TmaWarpSpecializedAdapterINS1H_15DefaultEpilogueISK_SL_SL_NS1G_6thread17LinearCombinationISK_Li1EffLNS1L_9ScaleType4KindE0ELNS_15FloatRoundStyleE2ESK_EENS1_15EpilogueDefaultEEEEEvvEEEEvNT_6ParamsE)
        /*0020*/ 	.word	0x00000688
.L_16:


//--------------------- .nv.compat                --------------------------
	.section	.nv.compat,"",@"SHT_CUDA_COMPAT_INFO"
	.align	4
        /*0000*/ 	.byte	0x02, 0x09, 0x01, 0x00, 0x02, 0x02, 0x04, 0x00, 0x02, 0x05, 0x05, 0x00, 0x03, 0x07, 0x01, 0x01
        /*0010*/ 	.byte	0x02, 0x03, 0x01, 0x00, 0x02, 0x06, 0x01, 0x00, 0x04, 0x0b, 0x08, 0x00, 0x00, 0x00, 0x00, 0x00
        /*0020*/ 	.byte	0x00, 0x00, 0x00, 0x00


//--------------------- .nv.info._ZN7cutlass13device_kernelINS_4gemm6kernel13GemmUniversalIN4cute5tupleIJiiiiEEENS1_10collective13CollectiveMmaINS1_37MainloopSm90TmaGmmaWarpSpecializedFP8ILi12ENS5_IJNS4_1CILi2EEENSA_ILi1EEESC_EEENS1_32KernelTmaWarpSpecializedPingpongEEENS5_IJNSA_ILi64EEENSA_ILi512EEENSA_ILi32EEEEEENS_12float_e4m3_tENS5_IJlSC_lEEESK_SL_NS4_8TiledMMAINS4_8MMA_AtomIJNS4_4SM904GMMA31MMA_64x256x32_F32E4M3E4M3_SS_TNILNSP_7ScaleInE1ELSR_1EEEEEENS4_6LayoutINS5_IJSC_SC_SC_EEENS5_IJNSA_ILi0EEESW_SW_EEEEENS5_IJNS4_10UnderscoreESZ_SZ_EEEEENS4_13SM90_TMA_LOADENS4_14ComposedLayoutINS4_7SwizzleILi1ELi4ELi3EEENS4_18smem_ptr_flag_bitsILi8EEENSU_INS5_IJNSA_ILi8EEESI_EEENS5_IJSI_SC_EEEEEEEvNS4_8identityENS4_23SM90_TMA_LOAD_MULTICASTES1C_vS1D_EENS_8epilogue10collective6detail29Sm90TmaWarpSpecializedAdapterINS1H_15DefaultEpilogueISK_SL_SL_NS1G_6thread17LinearCombinationISK_Li1EffLNS1L_9ScaleType4KindE0ELNS_15FloatRoundStyleE2ESK_EENS1_15EpilogueDefaultEEEEEvvEEEEvNT_6ParamsE --------------------------
	.section	.nv.info._ZN7cutlass13device_kernelINS_4gemm6kernel13GemmUniversalIN4cute5tupleIJiiiiEEENS1_10collective13CollectiveMmaINS1_37MainloopSm90TmaGmmaWarpSpecializedFP8ILi12ENS5_IJNS4_1CILi2EEENSA_ILi1EEESC_EEENS1_32KernelTmaWarpSpecializedPingpongEEENS5_IJNSA_ILi64EEENSA_ILi512EEENSA_ILi32EEEEEENS_12float_e4m3_tENS5_IJlSC_lEEESK_SL_NS4_8TiledMMAINS4_8MMA_AtomIJNS4_4SM904GMMA31MMA_64x256x32_F32E4M3E4M3_SS_TNILNSP_7ScaleInE1ELSR_1EEEEEENS4_6LayoutINS5_IJSC_SC_SC_EEENS5_IJNSA_ILi0EEESW_SW_EEEEENS5_IJNS4_10UnderscoreESZ_SZ_EEEEENS4_13SM90_TMA_LOADENS4_14ComposedLayoutINS4_7SwizzleILi1ELi4ELi3EEENS4_18smem_ptr_flag_bitsILi8EEENSU_INS5_IJNSA_ILi8EEESI_EEENS5_IJSI_SC_EEEEEEEvNS4_8identityENS4_23SM90_TMA_LOAD_MULTICASTES1C_vS1D_EENS_8epilogue10collective6detail29Sm90TmaWarpSpecializedAdapterINS1H_15DefaultEpilogueISK_SL_SL_NS1G_6thread17LinearCombinationISK_Li1EffLNS1L_9ScaleType4KindE0ELNS_15FloatRoundStyleE2ESK_EENS1_15EpilogueDefaultEEEEEvvEEEEvNT_6ParamsE,"",@"SHT_CUDA_INFO"
	.sectionflags	@""
	.align	4


	//----- nvinfo : EIATTR_CUDA_API_VERSION
	.align		4
        /*0000*/ 	.byte	0x04, 0x37
        /*0002*/ 	.short	(.L_18 - .L_17)
.L_17:
        /*0004*/ 	.word	0x00000082


	//----- nvinfo : EIATTR_KPARAM_INFO
	.align		4
.L_18:
        /*0008*/ 	.byte	0x04, 0x17
        /*000a*/ 	.short	(.L_20 - .L_19)
.L_19:
        /*000c*/ 	.word	0x00000000
        /*0010*/ 	.short	0x0000
        /*0012*/ 	.short	0x0070
        /*0014*/ 	.byte	0x00, 0xf0, 0x01, 0x10


	//----- nvinfo : EIATTR_SPARSE_MMA_MASK
	.align		4
.L_20:
        /*0018*/ 	.byte	0x03, 0x50
        /*001a*/ 	.short	0x0000


	//----- nvinfo : EIATTR_MAXREG_COUNT
	.align		4
        /*001c*/ 	.byte	0x03, 0x1b
        /*001e*/ 	.short	0x00a8


	//----- nvinfo : EIATTR_NUM_BARRIERS
	.align		4
        /*0020*/ 	.byte	0x02, 0x4c
        /*0022*/ 	.byte	0x01
	.zero		1


	//----- nvinfo : EIATTR_ANNOTATIONS
	.align		4
        /*0024*/ 	.byte	0x04, 0x55
        /*0026*/ 	.short	(.L_22 - .L_21)


	//   ....[0]....
.L_21:
        /*0028*/ 	.word	0x00000001
        /*002c*/ 	.byte	0x40, 0x08, 0x00, 0x00, 0x01, 0x00, 0x00, 0x00, 0x40, 0x0a, 0x00, 0x00, 0x01, 0x00, 0x00, 0x00
        /* <DEDUP_REMOVED lines=1366> */
        /*559c*/ 	.byte	0xa0, 0x48, 0x02, 0x00, 0x01, 0x00, 0x00, 0x00, 0xf0, 0x48, 0x02, 0x00


	//----- nvinfo : EIATTR_MERCURY_ISA_VERSION
	.align		4
.L_22:
        /*55a8*/ 	.byte	0x03, 0x5f
        /*55aa*/ 	.short	0x0101


	//----- nvinfo : EIATTR_INT_WARP_WIDE_INSTR_OFFSETS
	.align		4
        /*55ac*/ 	.byte	0x04, 0x31
        /*55ae*/ 	.short	(.L_24 - .L_23)


	//   ....[0]....
.L_23:
        /*55b0*/ 	.word	0x000006c0


	//   ....[1]....
        /*55b4*/ 	.word	0x00000740


	//   ....[2]....
        /*55b8*/ 	.word	0x00000750


	//   ....[3]....
        /*55bc*/ 	.word	0x00000760


	//   ....[4]....
        /*55c0*/ 	.word	0x000007b0


	//   ....[5]....
        /*55c4*/ 	.word	0x000007f0


	//   ....[6]....
        /*55c8*/ 	.word	0x00000910


	//   ....[7]....
        /*55cc*/ 	.word	0x00000930


	//   ....[8]....
        /*55d0*/ 	.word	0x0000f250


	//----- nvinfo : EIATTR_COOP_GROUP_MASK_REGIDS
	.align		4
.L_24:
        /*55d4*/ 	.byte	0x04, 0x29
        /*55d6*/ 	.short	(.L_26 - .L_25)


	//   ....[0]....
.L_25:
        /*55d8*/ 	.word	0xffffffff


	//   ....[1]....
        /*55dc*/ 	.word	0xffffffff


	//   ....[2]....
        /*55e0*/ 	.word	0xffffffff


	//   ....[3]....
        /*55e4*/ 	.word	0xffffffff


	//   ....[4]....
        /*55e8*/ 	.word	0xffffffff


	//   ....[5]....
        /*55ec*/ 	.word	0xffffffff


	//   ....[6]....
        /*55f0*/ 	.word	0xffffffff


	//----- nvinfo : EIATTR_COOP_GROUP_INSTR_OFFSETS
	.align		4
.L_26:
        /*55f4*/ 	.byte	0x04, 0x28
        /*55f6*/ 	.short	(.L_28 - .L_27)


	//   ....[0]....
.L_27:
        /*55f8*/ 	.word	0x00000070


	//   ....[1]....
        /*55fc*/ 	.word	0x00000090


	//   ....[2]....
        /*5600*/ 	.word	0x00000190


	//   ....[3]....
        /*5604*/ 	.word	0x000004e0


	//   ....[4]....
        /*5608*/ 	.word	0x00000520


	//   ....[5]....
        /*560c*/ 	.word	0x00000610


	//   ....[6]....
        /*5610*/ 	.word	0x00000ad0


	//----- nvinfo : EIATTR_REG_RECONFIG
	.align		4
.L_28:
        /*5614*/ 	.byte	0x01, 0x54
	.zero		2


	//----- nvinfo : EIATTR_MBARRIER_INSTR_OFFSETS
	.align		4
        /*5618*/ 	.byte	0x04, 0x39
        /*561a*/ 	.short	(.L_30 - .L_29)


	//   ....[0]....
.L_29:
        /*561c*/ 	.word	0x00000330
        /*5620*/ 	.word	0x000000ff
        /*5624*/ 	.word	0x00000000
        /*5628*/ 	.short	0x0100
        /*562a*/ 	.byte	0x07
	.zero		1


	//   ....[1]....
        /*562c*/ 	.word	0x00000340
        /*5630*/ 	.word	0x000000ff
        /*5634*/ 	.word	0x00000060
        /*5638*/ 	.short	0x0100
        /*563a*/ 	.byte	0x07
	.zero		1


	//   ....[2]....
        /*563c*/ 	.word	0x00000350
        /*5640*/ 	.word	0x000000ff
        /*5644*/ 	.word	0x00000008
        /*5648*/ 	.short	0x0100
        /*564a*/ 	.byte	0x07
	.zero		1


	//   ....[3]....
        /*564c*/ 	.word	0x00000360
        /*5650*/ 	.word	0x000000ff
        /*5654*/ 	.word	0x00000068
        /*5658*/ 	.short	0x0100
        /*565a*/ 	.byte	0x07
	.zero		1


	//   ....[4]....
        /*565c*/ 	.word	0x00000370
        /*5660*/ 	.word	0x000000ff
        /*5664*/ 	.word	0x00000010
        /*5668*/ 	.short	0x0100
        /*566a*/ 	.byte	0x07
	.zero		1


	//   ....[5]....
        /*566c*/ 	.word	0x00000380
        /*5670*/ 	.word	0x000000ff
        /*5674*/ 	.word	0x00000070
        /*5678*/ 	.short	0x0100
        /*567a*/ 	.byte	0x07
	.zero		1


	//   ....[6]....
        /*567c*/ 	.word	0x00000390
        /*5680*/ 	.word	0x000000ff
        /*5684*/ 	.word	0x00000018
        /*5688*/ 	.short	0x0100
        /*568a*/ 	.byte	0x07
	.zero		1


	//   ....[7]....
        /*568c*/ 	.word	0x000003a0
        /*5690*/ 	.word	0x000000ff
        /*5694*/ 	.word	0x00000078
        /*5698*/ 	.short	0x0100
        /*569a*/ 	.byte	0x07
	.zero		1


	//   ....[8]....
        /*569c*/ 	.word	0x000003b0
        /*56a0*/ 	.word	0x000000ff
        /*56a4*/ 	.word	0x00000020
        /*56a8*/ 	.short	0x0100
        /*56aa*/ 	.byte	0x07
	.zero		1


	//   ....[9]....
        /*56ac*/ 	.word	0x000003c0
        /*56b0*/ 	.word	0x000000ff
        /*56b4*/ 	.word	0x00000080
        /*56b8*/ 	.short	0x0100
        /*56ba*/ 	.byte	0x07
	.zero		1


	//   ....[10]....
        /*56bc*/ 	.word	0x000003d0
        /*56c0*/ 	.word	0x000000ff
        /*56c4*/ 	.word	0x00000028
        /*56c8*/ 	.short	0x0100
        /*56ca*/ 	.byte	0x07
	.zero		1


	//   ....[11]....
        /*56cc*/ 	.word	0x000003e0
        /*56d0*/ 	.word	0x000000ff
        /*56d4*/ 	.word	0x00000088
        /*56d8*/ 	.short	0x0100
        /*56da*/ 	.byte	0x07
	.zero		1


	//   ....[12]....
        /*56dc*/ 	.word	0x000003f0
        /*56e0*/ 	.word	0x000000ff
        /*56e4*/ 	.word	0x00000030
        /*56e8*/ 	.short	0x0100
        /*56ea*/ 	.byte	0x07
	.zero		1


	//   ....[13]....
        /*56ec*/ 	.word	0x00000400
        /*56f0*/ 	.word	0x000000ff
        /*56f4*/ 	.word	0x00000090
        /*56f8*/ 	.short	0x0100
        /*56fa*/ 	.byte	0x07
	.zero		1


	//   ....[14]....
        /*56fc*/ 	.word	0x00000410
        /*5700*/ 	.word	0x000000ff
        /*5704*/ 	.word	0x00000038
        /*5708*/ 	.short	0x0100
        /*570a*/ 	.byte	0x07
	.zero		1


	//   ....[15]....
        /*570c*/ 	.word	0x00000420
        /*5710*/ 	.word	0x000000ff
        /*5714*/ 	.word	0x00000098
        /*5718*/ 	.short	0x0100
        /*571a*/ 	.byte	0x07
	.zero		1


	//   ....[16]....
        /*571c*/ 	.word	0x00000430
        /*5720*/ 	.word	0x000000ff
        /*5724*/ 	.word	0x00000040
        /*5728*/ 	.short	0x0100
        /*572a*/ 	.byte	0x07
	.zero		1


	//   ....[17]....
        /*572c*/ 	.word	0x00000440
        /*5730*/ 	.word	0x000000ff
        /*5734*/ 	.word	0x000000a0
        /*5738*/ 	.short	0x0100
        /*573a*/ 	.byte	0x07
	.zero		1


	//   ....[18]....
        /*573c*/ 	.word	0x00000450
        /*5740*/ 	.word	0x000000ff
        /*5744*/ 	.word	0x00000048
        /*5748*/ 	.short	0x0100
        /*574a*/ 	.byte	0x07
	.zero		1


	//   ....[19]....
        /*574c*/ 	.word	0x00000460
        /*5750*/ 	.word	0x000000ff
        /*5754*/ 	.word	0x000000a8
        /*5758*/ 	.short	0x0100
        /*575a*/ 	.byte	0x07
	.zero		1


	//   ....[20]....
        /*575c*/ 	.word	0x00000470
        /*5760*/ 	.word	0x000000ff
        /*5764*/ 	.word	0x00000050
        /*5768*/ 	.short	0x0100
        /*576a*/ 	.byte	0x07
	.zero		1


	//   ....[21]....
        /*576c*/ 	.word	0x00000480
        /*5770*/ 	.word	0x000000ff
        /*5774*/ 	.word	0x000000b0
        /*5778*/ 	.short	0x0100
        /*577a*/ 	.byte	0x07
	.zero		1


	//   ....[22]....
        /*577c*/ 	.word	0x00000490
        /*5780*/ 	.word	0x000000ff
        /*5784*/ 	.word	0x00000058
        /*5788*/ 	.short	0x0100
        /*578a*/ 	.byte	0x07
	.zero		1


	//   ....[23]....
        /*578c*/ 	.word	0x000004a0
        /*5790*/ 	.word	0x000000ff
        /*5794*/ 	.word	0x000000b8
        /*5798*/ 	.short	0x0100
        /*579a*/ 	.byte	0x07
	.zero		1


	//   ....[24]....
        /*579c*/ 	.word	0x00000970
        /*57a0*/ 	.word	0x000000ff
        /*57a4*/ 	.word	0x000000f0
        /*57a8*/ 	.short	0x0100
        /*57aa*/ 	.byte	0x07
	.zero		1


	//   ....[25]....
        /*57ac*/ 	.word	0x00000a10
        /*57b0*/ 	.word	0x000000ff
        /*57b4*/ 	.word	0x000000f8
        /*57b8*/ 	.short	0x0100
        /*57ba*/ 	.byte	0x07
	.zero		1


	//   ....[26]....
        /*57bc*/ 	.word	0x00000a50
        /*57c0*/ 	.word	0x000000ff
        /*57c4*/ 	.word	0x000000d0
        /*57c8*/ 	.short	0x0100
        /*57ca*/ 	.byte	0x0a
	.zero		1


	//   ....[27]....
        /*57cc*/ 	.word	0x00000a60
        /*57d0*/ 	.word	0x000000ff
        /*57d4*/ 	.word	0x000000d8
        /*57d8*/ 	.short	0x0100
        /*57da*/ 	.byte	0x0a
	.zero		1


	//   ....[28]....
        /*57dc*/ 	.word	0x00000a70
        /*57e0*/ 	.word	0x000000ff
        /*57e4*/ 	.word	0x000000e0
        /*57e8*/ 	.short	0x0100
        /*57ea*/ 	.byte	0x0a
	.zero		1


	//   ....[29]....
        /*57ec*/ 	.word	0x00000a80
        /*57f0*/ 	.word	0x000000ff
        /*57f4*/ 	.word	0x000000e8
        /*57f8*/ 	.short	0x0100
        /*57fa*/ 	.byte	0x0a
	.zero		1


	//   ....[30]....
        /*57fc*/ 	.word	0x00001950
        /*5800*/ 	.word	0x000000ff
        /*5804*/ 	.word	0xfffffff8
        /*5808*/ 	.short	0x010a
        /*580a*/ 	.byte	0x11
	.zero		1


	//   ....[31]....
        /*580c*/ 	.word	0x000032e0
        /*5810*/ 	.word	0x000000ff
        /*5814*/ 	.word	0x00000000
        /*5818*/ 	.short	0x010a
        /*581a*/ 	.byte	0x07
	.zero		1


	//   ....[32]....
        /*581c*/ 	.word	0x00003340
        /*5820*/ 	.word	0x000000ff
        /*5824*/ 	.word	0x00000000
        /*5828*/ 	.short	0x010a
        /*582a*/ 	.byte	0x07
	.zero		1


	//   ....[33]....
        /*582c*/ 	.word	0x00006ad0
        /*5830*/ 	.word	0x000000ff
        /*5834*/ 	.word	0x00000000
        /*5838*/ 	.short	0x010a
        /*583a*/ 	.byte	0x09
	.zero		1


	//   ....[34]....
        /*583c*/ 	.word	0x00006b10
        /*5840*/ 	.word	0x000000ff
        /*5844*/ 	.word	0x00000000
        /*5848*/ 	.short	0x010a
        /*584a*/ 	.byte	0x09
	.zero		1


	//   ....[35]....
        /*584c*/ 	.word	0x0000b7f0
        /*5850*/ 	.word	0x00000003
        /*5854*/ 	.word	0x00000000
        /*5858*/ 	.short	0x0101
        /*585a*/ 	.byte	0x3f
	.zero		1


	//   ....[36]....
        /*585c*/ 	.word	0x0000f1b0
        /*5860*/ 	.word	0x00000000
        /*5864*/ 	.word	0x00000000
        /*5868*/ 	.short	0x0101
        /*586a*/ 	.byte	0x1d
	.zero		1


	//   ....[37]....
        /*586c*/ 	.word	0x0000f300
        /*5870*/ 	.word	0x00000000
        /*5874*/ 	.word	0x00000000
        /*5878*/ 	.short	0x0101
        /*587a*/ 	.byte	0x3f
	.zero		1


	//   ....[38]....
        /*587c*/ 	.word	0x0000f3a0
        /*5880*/ 	.word	0x000000ff
        /*5884*/ 	.word	0x00000008
        /*5888*/ 	.short	0x010a
        /*588a*/ 	.byte	0x11
	.zero		1


	//   ....[39]....
        /*588c*/ 	.word	0x00022b40
        /*5890*/ 	.word	0x00000003
        /*5894*/ 	.word	0x00000000
        /*5898*/ 	.short	0x0101
        /*589a*/ 	.byte	0x1d
	.zero		1


	//   ....[40]....
        /*589c*/ 	.word	0x00023590
        /*58a0*/ 	.word	0x0000000c
        /*58a4*/ 	.word	0x00000060
        /*58a8*/ 	.short	0x010a
        /*58aa*/ 	.byte	0x3f
	.zero		1


	//   ....[41]....
        /*58ac*/ 	.word	0x00023930
        /*58b0*/ 	.word	0x00000002
        /*58b4*/ 	.word	0x000000f8
        /*58b8*/ 	.short	0x0101
        /*58ba*/ 	.byte	0x3f
	.zero		1


	//   ....[42]....
        /*58bc*/ 	.word	0x00024150
        /*58c0*/ 	.word	0x00000005
        /*58c4*/ 	.word	0x00000000
        /*58c8*/ 	.short	0x010a
        /*58ca*/ 	.byte	0x3f
	.zero		1


	//   ....[43]....
        /*58cc*/ 	.word	0x000241e0
        /*58d0*/ 	.word	0x00000007
        /*58d4*/ 	.word	0x00000000
        /*58d8*/ 	.short	0x010a
        /*58da*/ 	.byte	0x3f
	.zero		1


	//   ....[44]....
        /*58dc*/ 	.word	0x00024270
        /*58e0*/ 	.word	0x00000007
        /*58e4*/ 	.word	0x00000000
        /*58e8*/ 	.short	0x010a
        /*58ea*/ 	.byte	0x3f
	.zero		1


	//   ....[45]....
        /*58ec*/ 	.word	0x00024300
        /*58f0*/ 	.word	0x00000007
        /*58f4*/ 	.word	0x00000000
        /*58f8*/ 	.short	0x010a
        /*58fa*/ 	.byte	0x3f
	.zero		1


	//   ....[46]....
        /*58fc*/ 	.word	0x00024390
        /*5900*/ 	.word	0x00000007
        /*5904*/ 	.word	0x00000000
        /*5908*/ 	.short	0x010a
        /*590a*/ 	.byte	0x3f
	.zero		1


	//   ....[47]....
        /*590c*/ 	.word	0x00024420
        /*5910*/ 	.word	0x00000007
        /*5914*/ 	.word	0x00000000
        /*5918*/ 	.short	0x010a
        /*591a*/ 	.byte	0x3f
	.zero		1


	//   ....[48]....
        /*591c*/ 	.word	0x000244b0
        /*5920*/ 	.word	0x00000007
        /*5924*/ 	.word	0x00000000
        /*5928*/ 	.short	0x010a
        /*592a*/ 	.byte	0x3f
	.zero		1


	//   ....[49]....
        /*592c*/ 	.word	0x00024540
        /*5930*/ 	.word	0x00000007
        /*5934*/ 	.word	0x00000000
        /*5938*/ 	.short	0x010a
        /*593a*/ 	.byte	0x3f
	.zero		1


	//   ....[50]....
        /*593c*/ 	.word	0x000245d0
        /*5940*/ 	.word	0x00000007
        /*5944*/ 	.word	0x00000000
        /*5948*/ 	.short	0x010a
        /*594a*/ 	.byte	0x3f
	.zero		1


	//   ....[51]....
        /*594c*/ 	.word	0x00024660
        /*5950*/ 	.word	0x00000007
        /*5954*/ 	.word	0x00000000
        /*5958*/ 	.short	0x010a
        /*595a*/ 	.byte	0x3f
	.zero		1


	//   ....[52]....
        /*595c*/ 	.word	0x000246f0
        /*5960*/ 	.word	0x00000007
        /*5964*/ 	.word	0x00000000
        /*5968*/ 	.short	0x010a
        /*596a*/ 	.byte	0x3f
	.zero		1


	//   ....[53]....
        /*596c*/ 	.word	0x00024780
        /*5970*/ 	.word	0x00000003
        /*5974*/ 	.word	0x00000000
        /*5978*/ 	.short	0x010a
        /*597a*/ 	.byte	0x3f
	.zero		1


	//   ....[54]....
        /*597c*/ 	.word	0x000247f0
        /*5980*/ 	.word	0x00000003
        /*5984*/ 	.word	0xfffffff8
        /*5988*/ 	.short	0x010a
        /*598a*/ 	.byte	0x3f
	.zero		1


	//   ....[55]....
        /*598c*/ 	.word	0x00024850
        /*5990*/ 	.word	0x00000003
        /*5994*/ 	.word	0x00000000
        /*5998*/ 	.short	0x010a
        /*599a*/ 	.byte	0x3f
	.zero		1


	//   ....[56]....
        /*599c*/ 	.word	0x000248c0
        /*59a0*/ 	.word	0x00000000
        /*59a4*/ 	.word	0x00000000
        /*59a8*/ 	.short	0x010a
        /*59aa*/ 	.byte	0x3f
	.zero		1


	//   ....[57]....
        /*59ac*/ 	.word	0x00024930
        /*59b0*/ 	.word	0x00000003
        /*59b4*/ 	.word	0x00000008
        /*59b8*/ 	.short	0x010a
        /*59ba*/ 	.byte	0x3f
	.zero		1


	//   ....[58]....
        /*59bc*/ 	.word	0x00024a00
        /*59c0*/ 	.word	0x0000000c
        /*59c4*/ 	.word	0x00000060
        /*59c8*/ 	.short	0x010a
        /*59ca*/ 	.byte	0x3f
	.zero		1


	//   ....[59]....
        /*59cc*/ 	.word	0x00024ae0
        /*59d0*/ 	.word	0x00000005
        /*59d4*/ 	.word	0x00000000
        /*59d8*/ 	.short	0x010a
        /*59da*/ 	.byte	0x3f
	.zero		1


	//   ....[60]....
        /*59dc*/ 	.word	0x00024b30
        /*59e0*/ 	.word	0x00000007
        /*59e4*/ 	.word	0x00000000
        /*59e8*/ 	.short	0x010a
        /*59ea*/ 	.byte	0x3f
	.zero		1


	//   ....[61]....
        /*59ec*/ 	.word	0x00024b80
        /*59f0*/ 	.word	0x00000007
        /*59f4*/ 	.word	0x00000000
        /*59f8*/ 	.short	0x010a
        /*59fa*/ 	.byte	0x3f
	.zero		1


	//   ....[62]....
        /*59fc*/ 	.word	0x00024bd0
        /*5a00*/ 	.word	0x00000007
        /*5a04*/ 	.word	0x00000000
        /*5a08*/ 	.short	0x010a
        /*5a0a*/ 	.byte	0x3f
	.zero		1


	//   ....[63]....
        /*5a0c*/ 	.word	0x00024c20
        /*5a10*/ 	.word	0x00000007
        /*5a14*/ 	.word	0x00000000
        /*5a18*/ 	.short	0x010a
        /*5a1a*/ 	.byte	0x3f
	.zero		1


	//   ....[64]....
        /*5a1c*/ 	.word	0x00024c70
        /*5a20*/ 	.word	0x00000007
        /*5a24*/ 	.word	0x00000000
        /*5a28*/ 	.short	0x010a
        /*5a2a*/ 	.byte	0x3f
	.zero		1


	//   ....[65]....
        /*5a2c*/ 	.word	0x00024cc0
        /*5a30*/ 	.word	0x00000007
        /*5a34*/ 	.word	0x00000000
        /*5a38*/ 	.short	0x010a
        /*5a3a*/ 	.byte	0x3f
	.zero		1


	//   ....[66]....
        /*5a3c*/ 	.word	0x00024d10
        /*5a40*/ 	.word	0x00000007
        /*5a44*/ 	.word	0x00000000
        /*5a48*/ 	.short	0x010a
        /*5a4a*/ 	.byte	0x3f
	.zero		1


	//   ....[67]....
        /*5a4c*/ 	.word	0x00024d60
        /*5a50*/ 	.word	0x00000007
        /*5a54*/ 	.word	0x00000000
        /*5a58*/ 	.short	0x010a
        /*5a5a*/ 	.byte	0x3f
	.zero		1


	//   ....[68]....
        /*5a5c*/ 	.word	0x00024db0
        /*5a60*/ 	.word	0x00000007
        /*5a64*/ 	.word	0x00000000
        /*5a68*/ 	.short	0x010a
        /*5a6a*/ 	.byte	0x3f
	.zero		1


	//   ....[69]....
        /*5a6c*/ 	.word	0x00024e00
        /*5a70*/ 	.word	0x00000007
        /*5a74*/ 	.word	0x00000000
        /*5a78*/ 	.short	0x010a
        /*5a7a*/ 	.byte	0x3f
	.zero		1


	//----- nvinfo : EIATTR_NUM_MBARRIERS
	.align		4
.L_30:
        /*5a7c*/ 	.byte	0x03, 0x38
        /*5a7e*/ 	.short	0x001e


	//----- nvinfo : EIATTR_EXIT_INSTR_OFFSETS
	.align		4
        /*5a80*/ 	.byte	0x04, 0x1c
        /*5a82*/ 	.short	(.L_32 - .L_31)


	//   ....[0]....
.L_31:
        /*5a84*/ 	.word	0x00001660


	//   ....[1]....
        /*5a88*/ 	.word	0x000016c0


	//   ....[2]....
        /*5a8c*/ 	.word	0x00023250


	//   ....[3]....
        /*5a90*/ 	.word	0x00023280


	//   ....[4]....
        /*5a94*/ 	.word	0x000247d0


	//----- nvinfo : EIATTR_MAX_THREADS
	.align		4
.L_32:
        /*5a98*/ 	.byte	0x04, 0x05
        /*5a9a*/ 	.short	(.L_34 - .L_33)
.L_33:
        /*5a9c*/ 	.word	0x00000180
        /*5aa0*/ 	.word	0x00000001
        /*5aa4*/ 	.word	0x00000001


	//----- nvinfo : EIATTR_CRS_STACK_SIZE
	.align		4
.L_34:
        /*5aa8*/ 	.byte	0x04, 0x1e
        /*5aaa*/ 	.short	(.L_36 - .L_35)
.L_35:
        /*5aac*/ 	.word	0x00000000


	//----- nvinfo : EIATTR_CBANK_PARAM_SIZE
	.align		4
.L_36:
        /*5ab0*/ 	.byte	0x03, 0x19
        /*5ab2*/ 	.short	0x0470


	//----- nvinfo : EIATTR_PARAM_CBANK
	.align		4
        /*5ab4*/ 	.byte	0x04, 0x0a
        /*5ab6*/ 	.short	(.L_38 - .L_37)
	.align		4
.L_37:
        /*5ab8*/ 	.word	index@(.nv.constant0._ZN7cutlass13device_kernelINS_4gemm6kernel13GemmUniversalIN4cute5tupleIJiiiiEEENS1_10collective13CollectiveMmaINS1_37MainloopSm90TmaGmmaWarpSpecializedFP8ILi12ENS5_IJNS4_1CILi2EEENSA_ILi1EEESC_EEENS1_32KernelTmaWarpSpecializedPingpongEEENS5_IJNSA_ILi64EEENSA_ILi512EEENSA_ILi32EEEEEENS_12float_e4m3_tENS5_IJlSC_lEEESK_SL_NS4_8TiledMMAINS4_8MMA_AtomIJNS4_4SM904GMMA31MMA_64x256x32_F32E4M3E4M3_SS_TNILNSP_7ScaleInE1ELSR_1EEEEEENS4_6LayoutINS5_IJSC_SC_SC_EEENS5_IJNSA_ILi0EEESW_SW_EEEEENS5_IJNS4_10UnderscoreESZ_SZ_EEEEENS4_13SM90_TMA_LOADENS4_14ComposedLayoutINS4_7SwizzleILi1ELi4ELi3EEENS4_18smem_ptr_flag_bitsILi8EEENSU_INS5_IJNSA_ILi8EEESI_EEENS5_IJSI_SC_EEEEEEEvNS4_8identityENS4_23SM90_TMA_LOAD_MULTICASTES1C_vS1D_EENS_8epilogue10collective6detail29Sm90TmaWarpSpecializedAdapterINS1H_15DefaultEpilogueISK_SL_SL_NS1G_6thread17LinearCombinationISK_Li1EffLNS1L_9ScaleType4KindE0ELNS_15FloatRoundStyleE2ESK_EENS1_15EpilogueDefaultEEEEEvvEEEEvNT_6ParamsE)
        /*5abc*/ 	.short	0x0210
        /*5abe*/ 	.short	0x0470


	//----- nvinfo : EIATTR_SW_WAR
	.align		4
.L_38:
        /*5ac0*/ 	.byte	0x04, 0x36
        /*5ac2*/ 	.short	(.L_40 - .L_39)
.L_39:
        /*5ac4*/ 	.word	0x00000008
.L_40:


//--------------------- .nv.callgraph             --------------------------
	.section	.nv.callgraph,"",@"SHT_CUDA_CALLGRAPH"
	.align	4
	.sectionentsize	8
	.align		4
        /*0000*/ 	.word	0x00000000
	.align		4
        /*0004*/ 	.word	0xffffffff
	.align		4
        /*0008*/ 	.word	0x00000000
	.align		4
        /*000c*/ 	.word	0xfffffffe
	.align		4
        /*0010*/ 	.word	0x00000000
	.align		4
        /*0014*/ 	.word	0xfffffffd
	.align		4
        /*0018*/ 	.word	0x00000000
	.align		4
        /*001c*/ 	.word	0xfffffffc


//--------------------- .nv.constant4             --------------------------
	.section	.nv.constant4,"a",@progbits
	.align	8
	.align		8
.nv.constant4:
        /*0000*/ 	.dword	_ZN40_INTERNAL_2d99fbf6_4_k_cu_d1854199_114224cuda3std3__45__cpo5beginE
	.align		8
        /*0008*/ 	.dword	_ZN40_INTERNAL_2d99fbf6_4_k_cu_d1854199_114224cuda3std3__45__cpo3endE
	.align		8
        /*0010*/ 	.dword	_ZN40_INTERNAL_2d99fbf6_4_k_cu_d1854199_114224cuda3std3__45__cpo6cbeginE
	.align		8
        /*0018*/ 	.dword	_ZN40_INTERNAL_2d99fbf6_4_k_cu_d1854199_114224cuda3std3__45__cpo4cendE
	.align		8
        /*0020*/ 	.dword	_ZN40_INTERNAL_2d99fbf6_4_k_cu_d1854199_114224cuda3std3__442_GLOBAL__N__2d99fbf6_4_k_cu_d1854199_114226ignoreE
	.align		8
        /*0028*/ 	.dword	_ZN40_INTERNAL_2d99fbf6_4_k_cu_d1854199_114224cuda3std3__419piecewise_constructE
	.align		8
        /*0030*/ 	.dword	_ZN40_INTERNAL_2d99fbf6_4_k_cu_d1854199_114224cuda3std3__48in_placeE
	.align		8
        /*0038*/ 	.dword	_ZN40_INTERNAL_2d99fbf6_4_k_cu_d1854199_114224cuda3std6ranges3__45__cpo4swapE
	.align		8
        /*0040*/ 	.dword	_ZN40_INTERNAL_2d99fbf6_4_k_cu_d1854199_114224cuda3std6ranges3__45__cpo9iter_moveE
	.align		8
        /*0048*/ 	.dword	_ZN40_INTERNAL_2d99fbf6_4_k_cu_d1854199_114224cute7productE
	.align		8
        /*0050*/ 	.dword	_ZN40_INTERNAL_2d99fbf6_4_k_cu_d1854199_114224cute1_E


//--------------------- .text._ZN7cutlass13device_kernelINS_4gemm6kernel13GemmUniversalIN4cute5tupleIJiiiiEEENS1_10collective13CollectiveMmaINS1_37MainloopSm90TmaGmmaWarpSpecializedFP8ILi12ENS5_IJNS4_1CILi2EEENSA_ILi1EEESC_EEENS1_32KernelTmaWarpSpecializedPingpongEEENS5_IJNSA_ILi64EEENSA_ILi512EEENSA_ILi32EEEEEENS_12float_e4m3_tENS5_IJlSC_lEEESK_SL_NS4_8TiledMMAINS4_8MMA_AtomIJNS4_4SM904GMMA31MMA_64x256x32_F32E4M3E4M3_SS_TNILNSP_7ScaleInE1ELSR_1EEEEEENS4_6LayoutINS5_IJSC_SC_SC_EEENS5_IJNSA_ILi0EEESW_SW_EEEEENS5_IJNS4_10UnderscoreESZ_SZ_EEEEENS4_13SM90_TMA_LOADENS4_14ComposedLayoutINS4_7SwizzleILi1ELi4ELi3EEENS4_18smem_ptr_flag_bitsILi8EEENSU_INS5_IJNSA_ILi8EEESI_EEENS5_IJSI_SC_EEEEEEEvNS4_8identityENS4_23SM90_TMA_LOAD_MULTICASTES1C_vS1D_EENS_8epilogue10collective6detail29Sm90TmaWarpSpecializedAdapterINS1H_15DefaultEpilogueISK_SL_SL_NS1G_6thread17LinearCombinationISK_Li1EffLNS1L_9ScaleType4KindE0ELNS_15FloatRoundStyleE2ESK_EENS1_15EpilogueDefaultEEEEEvvEEEEvNT_6ParamsE --------------------------
	.section	.text._ZN7cutlass13device_kernelINS_4gemm6kernel13GemmUniversalIN4cute5tupleIJiiiiEEENS1_10collective13CollectiveMmaINS1_37MainloopSm90TmaGmmaWarpSpecializedFP8ILi12ENS5_IJNS4_1CILi2EEENSA_ILi1EEESC_EEENS1_32KernelTmaWarpSpecializedPingpongEEENS5_IJNSA_ILi64EEENSA_ILi512EEENSA_ILi32EEEEEENS_12float_e4m3_tENS5_IJlSC_lEEESK_SL_NS4_8TiledMMAINS4_8MMA_AtomIJNS4_4SM904GMMA31MMA_64x256x32_F32E4M3E4M3_SS_TNILNSP_7ScaleInE1ELSR_1EEEEEENS4_6LayoutINS5_IJSC_SC_SC_EEENS5_IJNSA_ILi0EEESW_SW_EEEEENS5_IJNS4_10UnderscoreESZ_SZ_EEEEENS4_13SM90_TMA_LOADENS4_14ComposedLayoutINS4_7SwizzleILi1ELi4ELi3EEENS4_18smem_ptr_flag_bitsILi8EEENSU_INS5_IJNSA_ILi8EEESI_EEENS5_IJSI_SC_EEEEEEEvNS4_8identityENS4_23SM90_TMA_LOAD_MULTICASTES1C_vS1D_EENS_8epilogue10collective6detail29Sm90TmaWarpSpecializedAdapterINS1H_15DefaultEpilogueISK_SL_SL_NS1G_6thread17LinearCombinationISK_Li1EffLNS1L_9ScaleType4KindE0ELNS_15FloatRoundStyleE2ESK_EENS1_15EpilogueDefaultEEEEEvvEEEEvNT_6ParamsE,"ax",@progbits
	.align	128
.text._ZN7cutlass13device_kernelINS_4gemm6kernel13GemmUniversalIN4cute5tupleIJiiiiEEENS1_10collective13CollectiveMmaINS1_37MainloopSm90TmaGmmaWarpSpecializedFP8ILi12ENS5_IJNS4_1CILi2EEENSA_ILi1EEESC_EEENS1_32KernelTmaWarpSpecializedPingpongEEENS5_IJNSA_ILi64EEENSA_ILi512EEENSA_ILi32EEEEEENS_12float_e4m3_tENS5_IJlSC_lEEESK_SL_NS4_8TiledMMAINS4_8MMA_AtomIJNS4_4SM904GMMA31MMA_64x256x32_F32E4M3E4M3_SS_TNILNSP_7ScaleInE1ELSR_1EEEEEENS4_6LayoutINS5_IJSC_SC_SC_EEENS5_IJNSA_ILi0EEESW_SW_EEEEENS5_IJNS4_10UnderscoreESZ_SZ_EEEEENS4_13SM90_TMA_LOADENS4_14ComposedLayoutINS4_7SwizzleILi1ELi4ELi3EEENS4_18smem_ptr_flag_bitsILi8EEENSU_INS5_IJNSA_ILi8EEESI_EEENS5_IJSI_SC_EEEEEEEvNS4_8identityENS4_23SM90_TMA_LOAD_MULTICASTES1C_vS1D_EENS_8epilogue10collective6detail29Sm90TmaWarpSpecializedAdapterINS1H_15DefaultEpilogueISK_SL_SL_NS1G_6thread17LinearCombinationISK_Li1EffLNS1L_9ScaleType4KindE0ELNS_15FloatRoundStyleE2ESK_EENS1_15EpilogueDefaultEEEEEvvEEEEvNT_6ParamsE:
        .type           _ZN7cutlass13device_kernelINS_4gemm6kernel13GemmUniversalIN4cute5tupleIJiiiiEEENS1_10collective13CollectiveMmaINS1_37MainloopSm90TmaGmmaWarpSpecializedFP8ILi12ENS5_IJNS4_1CILi2EEENSA_ILi1EEESC_EEENS1_32KernelTmaWarpSpecializedPingpongEEENS5_IJNSA_ILi64EEENSA_ILi512EEENSA_ILi32EEEEEENS_12float_e4m3_tENS5_IJlSC_lEEESK_SL_NS4_8TiledMMAINS4_8MMA_AtomIJNS4_4SM904GMMA31MMA_64x256x32_F32E4M3E4M3_SS_TNILNSP_7ScaleInE1ELSR_1EEEEEENS4_6LayoutINS5_IJSC_SC_SC_EEENS5_IJNSA_ILi0EEESW_SW_EEEEENS5_IJNS4_10UnderscoreESZ_SZ_EEEEENS4_13SM90_TMA_LOADENS4_14ComposedLayoutINS4_7SwizzleILi1ELi4ELi3EEENS4_18smem_ptr_flag_bitsILi8EEENSU_INS5_IJNSA_ILi8EEESI_EEENS5_IJSI_SC_EEEEEEEvNS4_8identityENS4_23SM90_TMA_LOAD_MULTICASTES1C_vS1D_EENS_8epilogue10collective6detail29Sm90TmaWarpSpecializedAdapterINS1H_15DefaultEpilogueISK_SL_SL_NS1G_6thread17LinearCombinationISK_Li1EffLNS1L_9ScaleType4KindE0ELNS_15FloatRoundStyleE2ESK_EENS1_15EpilogueDefaultEEEEEvvEEEEvNT_6ParamsE,@function
        .size           _ZN7cutlass13device_kernelINS_4gemm6kernel13GemmUniversalIN4cute5tupleIJiiiiEEENS1_10collective13CollectiveMmaINS1_37MainloopSm90TmaGmmaWarpSpecializedFP8ILi12ENS5_IJNS4_1CILi2EEENSA_ILi1EEESC_EEENS1_32KernelTmaWarpSpecializedPingpongEEENS5_IJNSA_ILi64EEENSA_ILi512EEENSA_ILi32EEEEEENS_12float_e4m3_tENS5_IJlSC_lEEESK_SL_NS4_8TiledMMAINS4_8MMA_AtomIJNS4_4SM904GMMA31MMA_64x256x32_F32E4M3E4M3_SS_TNILNSP_7ScaleInE1ELSR_1EEEEEENS4_6LayoutINS5_IJSC_SC_SC_EEENS5_IJNSA_ILi0EEESW_SW_EEEEENS5_IJNS4_10UnderscoreESZ_SZ_EEEEENS4_13SM90_TMA_LOADENS4_14ComposedLayoutINS4_7SwizzleILi1ELi4ELi3EEENS4_18smem_ptr_flag_bitsILi8EEENSU_INS5_IJNSA_ILi8EEESI_EEENS5_IJSI_SC_EEEEEEEvNS4_8identityENS4_23SM90_TMA_LOAD_MULTICASTES1C_vS1D_EENS_8epilogue10collective6detail29Sm90TmaWarpSpecializedAdapterINS1H_15DefaultEpilogueISK_SL_SL_NS1G_6thread17LinearCombinationISK_Li1EffLNS1L_9ScaleType4KindE0ELNS_15FloatRoundStyleE2ESK_EENS1_15EpilogueDefaultEEEEEvvEEEEvNT_6ParamsE,(.L_x_609 - _ZN7cutlass13device_kernelINS_4gemm6kernel13GemmUniversalIN4cute5tupleIJiiiiEEENS1_10collective13CollectiveMmaINS1_37MainloopSm90TmaGmmaWarpSpecializedFP8ILi12ENS5_IJNS4_1CILi2EEENSA_ILi1EEESC_EEENS1_32KernelTmaWarpSpecializedPingpongEEENS5_IJNSA_ILi64EEENSA_ILi512EEENSA_ILi32EEEEEENS_12float_e4m3_tENS5_IJlSC_lEEESK_SL_NS4_8TiledMMAINS4_8MMA_AtomIJNS4_4SM904GMMA31MMA_64x256x32_F32E4M3E4M3_SS_TNILNSP_7ScaleInE1ELSR_1EEEEEENS4_6LayoutINS5_IJSC_SC_SC_EEENS5_IJNSA_ILi0EEESW_SW_EEEEENS5_IJNS4_10UnderscoreESZ_SZ_EEEEENS4_13SM90_TMA_LOADENS4_14ComposedLayoutINS4_7SwizzleILi1ELi4ELi3EEENS4_18smem_ptr_flag_bitsILi8EEENSU_INS5_IJNSA_ILi8EEESI_EEENS5_IJSI_SC_EEEEEEEvNS4_8identityENS4_23SM90_TMA_LOAD_MULTICASTES1C_vS1D_EENS_8epilogue10collective6detail29Sm90TmaWarpSpecializedAdapterINS1H_15DefaultEpilogueISK_SL_SL_NS1G_6thread17LinearCombinationISK_Li1EffLNS1L_9ScaleType4KindE0ELNS_15FloatRoundStyleE2ESK_EENS1_15EpilogueDefaultEEEEEvvEEEEvNT_6ParamsE)
        .other          _ZN7cutlass13device_kernelINS_4gemm6kernel13GemmUniversalIN4cute5tupleIJiiiiEEENS1_10collective13CollectiveMmaINS1_37MainloopSm90TmaGmmaWarpSpecializedFP8ILi12ENS5_IJNS4_1CILi2EEENSA_ILi1EEESC_EEENS1_32KernelTmaWarpSpecializedPingpongEEENS5_IJNSA_ILi64EEENSA_ILi512EEENSA_ILi32EEEEEENS_12float_e4m3_tENS5_IJlSC_lEEESK_SL_NS4_8TiledMMAINS4_8MMA_AtomIJNS4_4SM904GMMA31MMA_64x256x32_F32E4M3E4M3_SS_TNILNSP_7ScaleInE1ELSR_1EEEEEENS4_6LayoutINS5_IJSC_SC_SC_EEENS5_IJNSA_ILi0EEESW_SW_EEEEENS5_IJNS4_10UnderscoreESZ_SZ_EEEEENS4_13SM90_TMA_LOADENS4_14ComposedLayoutINS4_7SwizzleILi1ELi4ELi3EEENS4_18smem_ptr_flag_bitsILi8EEENSU_INS5_IJNSA_ILi8EEESI_EEENS5_IJSI_SC_EEEEEEEvNS4_8identityENS4_23SM90_TMA_LOAD_MULTICASTES1C_vS1D_EENS_8epilogue10collective6detail29Sm90TmaWarpSpecializedAdapterINS1H_15DefaultEpilogueISK_SL_SL_NS1G_6thread17LinearCombinationISK_Li1EffLNS1L_9ScaleType4KindE0ELNS_15FloatRoundStyleE2ESK_EENS1_15EpilogueDefaultEEEEEvvEEEEvNT_6ParamsE,@"STO_CUDA_ENTRY STV_DEFAULT"
_ZN7cutlass13device_kernelINS_4gemm6kernel13GemmUniversalIN4cute5tupleIJiiiiEEENS1_10collective13CollectiveMmaINS1_37MainloopSm90TmaGmmaWarpSpecializedFP8ILi12ENS5_IJNS4_1CILi2EEENSA_ILi1EEESC_EEENS1_32KernelTmaWarpSpecializedPingpongEEENS5_IJNSA_ILi64EEENSA_ILi512EEENSA_ILi32EEEEEENS_12float_e4m3_tENS5_IJlSC_lEEESK_SL_NS4_8TiledMMAINS4_8MMA_AtomIJNS4_4SM904GMMA31MMA_64x256x32_F32E4M3E4M3_SS_TNILNSP_7ScaleInE1ELSR_1EEEEEENS4_6LayoutINS5_IJSC_SC_SC_EEENS5_IJNSA_ILi0EEESW_SW_EEEEENS5_IJNS4_10UnderscoreESZ_SZ_EEEEENS4_13SM90_TMA_LOADENS4_14ComposedLayoutINS4_7SwizzleILi1ELi4ELi3EEENS4_18smem_ptr_flag_bitsILi8EEENSU_INS5_IJNSA_ILi8EEESI_EEENS5_IJSI_SC_EEEEEEEvNS4_8identityENS4_23SM90_TMA_LOAD_MULTICASTES1C_vS1D_EENS_8epilogue10collective6detail29Sm90TmaWarpSpecializedAdapterINS1H_15DefaultEpilogueISK_SL_SL_NS1G_6thread17LinearCombinationISK_Li1EffLNS1L_9ScaleType4KindE0ELNS_15FloatRoundStyleE2ESK_EENS1_15EpilogueDefaultEEEEEvvEEEEvNT_6ParamsE:
[----:B------:R-:W0:Y:S02]  /*0000*/  LDC R1, c[0x0][0x28] ;  /* 0x00000a00ff017b82 */ /* 0x000e240000000800 */
[----:B0-----:R-:W-:Y:S01]  /*0010*/  VIADD R1, R1, 0xfffff978 ;  /* 0xfffff97801017836 */ /* 0x001fe20000000000 */
[----:B------:R-:W0:Y:S01]  /*0020*/  S2R R3, SR_TID.X ;  /* 0x0000000000037919 */ /* 0x000e220000002100 */
[----:B------:R-:W-:Y:S01]  /*0030*/  ELECT P0, URZ, PT ;  /* 0x00000000003f782f */ /* 0x000fe20003800000 */
[----:B------:R-:W-:Y:S01]  /*0040*/  BSSY B0, `(.L_x_0) ;  /* 0x0000014000007945 */ /* 0x000fe20003800000 */
[--C-:B0-----:R-:W-:Y:S02]  /*0050*/  SHF.R.U32.HI R0, RZ, 0x5, R3.reuse ;  /* 0x00000005ff007819 */ /* 0x101fe40000011603 */
[----:B------:R-:W-:-:S03]  /*0060*/  SHF.R.U32.HI R5, RZ, 0x7, R3 ;  /* 0x00000007ff057819 */ /* 0x000fc60000011603 */
[----:B------:R-:W0:Y:S02]  /*0070*/  SHFL.IDX PT, R2, R0, RZ, 0x1f ;  /* 0x00001fff00027589 */ /* 0x000e2400000e0000 */
[----:B0-----:R-:W-:Y:S02]  /*0080*/  R2UR UR6, R2 ;  /* 0x00000000020672ca */ /* 0x001fe400000e0000 */
[----:B------:R0:W1:Y:S11]  /*0090*/  SHFL.IDX PT, R2, R5, RZ, 0x1f ;  /* 0x00001fff05027589 */ /* 0x00007600000e0000 */
[----:B------:R-:W-:-:S02]  /*00a0*/  USHF.R.S32.HI UR4, URZ, 0x1f, UR6 ;  /* 0x0000001f3f047899 */ /* 0x000fc40008011406 */
[----:B------:R-:W-:Y:S02]  /*00b0*/  ISETP.NE.OR P0, PT, RZ, UR6, !P0 ;  /* 0x00000006ff007c0c */ /* 0x000fe4000c705670 */
[----:B------:R-:W-:-:S04]  /*00c0*/  ULEA.HI UR4, UR4, UR6, URZ, 0x2 ;  /* 0x0000000604047291 */ /* 0x000fc8000f8f103f */
[----:B------:R-:W-:-:S04]  /*00d0*/  ULOP3.LUT UR4, UR4, 0xfffffffc, URZ, 0xc0, !UPT ;  /* 0xfffffffc04047892 */ /* 0x000fc8000f8ec03f */
[----:B------:R-:W-:-:S03]  /*00e0*/  UIADD3 UR6, UR6, -UR4, URZ ;  /* 0x8000000406067290 */ /* 0x000fc6000fffe03f */
[----:B01----:R-:W-:Y:S09]  /*00f0*/  @P0 BRA `(.L_x_1) ;  /* 0x0000000000200947 */ /* 0x003ff20003800000 */
[----:B------:R-:W-:Y:S02]  /*0100*/  ULDC.64 UR4, c[0x0][0x198] ;  /* 0x0000660000047ab9 */ /* 0x000fe40000000a00 */
[----:B------:R-:W-:Y:S02]  /*0110*/  UIADD3 UR8, UP0, UR4, 0xf0, URZ ;  /* 0x000000f004087890 */ /* 0x000fe4000ff1e03f */
[----:B------:R-:W-:Y:S02]  /*0120*/  UIADD3 UR4, UP1, UR4, 0x1f0, URZ ;  /* 0x000001f004047890 */ /* 0x000fe4000ff3e03f */
[----:B------:R-:W-:Y:S02]  /*0130*/  UIADD3.X UR9, URZ, UR5, URZ, UP0, !UPT ;  /* 0x000000053f097290 */ /* 0x000fe400087fe43f */
[----:B------:R-:W-:-:S07]  /*0140*/  UIADD3.X UR5, URZ, UR5, URZ, UP1, !UPT ;  /* 0x000000053f057290 */ /* 0x000fce0008ffe43f */
[----:B------:R0:W-:Y:S02]  /*0150*/  UTMACCTL.PF [UR8] ;  /* 0x00000000080079b9 */ /* 0x0001e40008040000 */
[----:B------:R0:W-:Y:S02]  /*0160*/  UTMACCTL.PF [UR4] ;  /* 0x00000000040079b9 */ /* 0x0001e40008040000 */
[----:B0-----:R-:W-:Y:S01]  /*0170*/  NOP ;  /* 0x0000000000007918 */ /* 0x001fe20000000000 */
.L_x_1:
[----:B------:R-:W-:Y:S05]  /*0180*/  BSYNC B0 ;  /* 0x0000000000007941 */ /* 0x000fea0003800000 */
.L_x_0:
[----:B------:R-:W0:Y:S01]  /*0190*/  SHFL.IDX PT, R6, R0, RZ, 0x1f ;  /* 0x00001fff00067589 */ /* 0x000e2200000e0000 */
[----:B------:R-:W-:Y:S01]  /*01a0*/  R2UR UR14, R2 ;  /* 0x00000000020e72ca */ /* 0x000fe200000e0000 */
[----:B------:R-:W-:-:S04]  /*01b0*/  UISETP.NE.AND UP0, UPT, UR6, 0x3, UPT ;  /* 0x000000030600788c */ /* 0x000fc8000bf05270 */
[----:B------:R-:W-:-:S08]  /*01c0*/  UISETP.EQ.OR UP0, UPT, UR6, URZ, !UP0 ;  /* 0x0000003f0600728c */ /* 0x000fd0000c702670 */
[----:B------:R-:W-:Y:S02]  /*01d0*/  UIADD3 UR12, UR14, -0x1, URZ ;  /* 0xffffffff0e0c7890 */ /* 0x000fe4000fffe03f */
[----:B------:R-:W-:Y:S02]  /*01e0*/  UISETP.EQ.AND UP0, UPT, UR14, URZ, UP0 ;  /* 0x0000003f0e00728c */ /* 0x000fe40008702270 */
[----:B------:R-:W-:Y:S02]  /*01f0*/  UISETP.GE.U32.AND UP1, UPT, UR12, 0x2, UPT ;  /* 0x000000020c00788c */ /* 0x000fe4000bf26070 */
[----:B------:R-:W-:Y:S01]  /*0200*/  USEL UR13, URZ, 0x1, !UP0 ;  /* 0x000000013f0d7887 */ /* 0x000fe2000c000000 */
[----:B0-----:R-:W-:-:S03]  /*0210*/  ISETP.NE.AND P0, PT, R6, RZ, PT ;  /* 0x000000ff0600720c */ /* 0x001fc60003f05270 */
[----:B------:R-:W-:-:S10]  /*0220*/  USEL UR13, UR13, 0x2, UP1 ;  /* 0x000000020d0d7887 */ /* 0x000fd40008800000 */
[----:B------:R-:W-:Y:S05]  /*0230*/  @P0 BRA `(.L_x_2) ;  /* 0x0000000000a40947 */ /* 0x000fea0003800000 */
[----:B------:R-:W-:Y:S01]  /*0240*/  ELECT P0, URZ, PT ;  /* 0x00000000003f782f */ /* 0x000fe20003800000 */
[----:B------:R-:W-:-:S12]  /*0250*/  BSSY B0, `(.L_x_2) ;  /* 0x0000027000007945 */ /* 0x000fd80003800000 */
[----:B------:R-:W-:Y:S05]  /*0260*/  @!P0 BRA `(.L_x_3) ;  /* 0x0000000000948947 */ /* 0x000fea0003800000 */
[----:B------:R-:W0:Y:S01]  /*0270*/  S2UR UR7, SR_CgaCtaId ;  /* 0x00000000000779c3 */ /* 0x000e220000008800 */
[----:B------:R-:W-:Y:S01]  /*0280*/  UMOV UR4, 0x400 ;  /* 0x0000040000047882 */ /* 0x000fe20000000000 */
[----:B------:R-:W-:Y:S01]  /*0290*/  UMOV UR5, 0x1 ;  /* 0x0000000100057882 */ /* 0x000fe20000000000 */
[----:B------:R-:W-:Y:S02]  /*02a0*/  UMOV UR8, 0x2 ;  /* 0x0000000200087882 */ /* 0x000fe40000000000 */
[----:B------:R-:W-:-:S04]  /*02b0*/  UIADD3 UR8, -UR8, 0x100000, URZ ;  /* 0x0010000008087890 */ /* 0x000fc8000fffe13f */
[----:B------:R-:W-:Y:S02]  /*02c0*/  USHF.L.U32 UR9, UR8, 0xb, URZ ;  /* 0x0000000b08097899 */ /* 0x000fe4000800063f */
[----:B------:R-:W-:Y:S02]  /*02d0*/  USHF.L.U32 UR8, UR8, 0x1, URZ ;  /* 0x0000000108087899 */ /* 0x000fe4000800063f */
[----:B0-----:R-:W-:Y:S02]  /*02e0*/  ULEA UR7, UR7, UR4, 0x18 ;  /* 0x0000000407077291 */ /* 0x001fe4000f8ec03f */
[----:B------:R-:W-:-:S04]  /*02f0*/  UIADD3 UR4, -UR5, 0x100000, URZ ;  /* 0x0010000005047890 */ /* 0x000fc8000fffe13f */
[----:B------:R-:W-:Y:S02]  /*0300*/  USHF.L.U32 UR5, UR4, 0xb, URZ ;  /* 0x0000000b04057899 */ /* 0x000fe4000800063f */
[----:B------:R-:W-:Y:S01]  /*0310*/  USHF.L.U32 UR4, UR4, 0x1, URZ ;  /* 0x0000000104047899 */ /* 0x000fe2000800063f */
[----:B------:R-:W0:Y:S11]  /*0320*/  FENCE.VIEW.ASYNC.S ;  /* 0x00000000000073c6 */ /* 0x000e360000000000 */
[----:B0-----:R0:W1:Y:S01]  /*0330*/  SYNCS.EXCH.64 URZ, [UR7], UR4 ;  /* 0x00000004073f75b2 */ /* 0x0010620008000100 */
[----:B------:R0:W2:Y:S01]  /*0340*/  SYNCS.EXCH.64 URZ, [UR7+0x60], UR8 ;  /* 0x00006008073f75b2 */ /* 0x0000a20008000100 */
[----:B------:R0:W3:Y:S01]  /*0350*/  SYNCS.EXCH.64 URZ, [UR7+0x8], UR4 ;  /* 0x00000804073f75b2 */ /* 0x0000e20008000100 */
[----:B------:R0:W4:Y:S01]  /*0360*/  SYNCS.EXCH.64 URZ, [UR7+0x68], UR8 ;  /* 0x00006808073f75b2 */ /* 0x0001220008000100 */
[----:B------:R0:W0:Y:S01]  /*0370*/  SYNCS.EXCH.64 URZ, [UR7+0x10], UR4 ;  /* 0x00001004073f75b2 */ /* 0x0000220008000100 */
        /* <DEDUP_REMOVED lines=19> */
[----:B-1----:R-:W-:Y:S01]  /*04b0*/  NOP ;  /* 0x0000000000007918 */ /* 0x002fe20000000000 */
.L_x_3:
[----:B0-----:R-:W-:Y:S05]  /*04c0*/  BSYNC B0 ;  /* 0x0000000000007941 */ /* 0x001fea0003800000 */
.L_x_2:
[----:B------:R-:W-:Y:S01]  /*04d0*/  SHF.R.S32.HI R2, RZ, 0x1f, R3 ;  /* 0x0000001fff027819 */ /* 0x000fe20000011403 */
[----:B------:R-:W0:Y:S01]  /*04e0*/  SHFL.IDX PT, R7, R0, RZ, 0x1f ;  /* 0x00001fff00077589 */ /* 0x000e2200000e0000 */
[----:B------:R-:W1:Y:S01]  /*04f0*/  S2UR UR15, SR_CTAID.X ;  /* 0x00000000000f79c3 */ /* 0x000e620000002500 */
[----:B------:R-:W-:Y:S02]  /*0500*/  ELECT P0, URZ, PT ;  /* 0x00000000003f782f */ /* 0x000fe40003800000 */
[----:B------:R-:W-:Y:S01]  /*0510*/  LEA.HI R2, R2, R3, RZ, 0x7 ;  /* 0x0000000302027211 */ /* 0x000fe200078f38ff */
[----:B------:R1:W5:Y:S01]  /*0520*/  SHFL.IDX PT, R10, R0, RZ, 0x1f ;  /* 0x00001fff000a7589 */ /* 0x00036200000e0000 */
[----:B------:R-:W-:Y:S01]  /*0530*/  SHF.R.S32.HI R9, RZ, 0x1f, R6 ;  /* 0x0000001fff097819 */ /* 0x000fe20000011406 */
[----:B------:R-:W-:Y:S01]  /*0540*/  ULDC UR4, c[0x0][0x150] ;  /* 0x0000540000047ab9 */ /* 0x000fe20000000800 */
[----:B------:R-:W-:Y:S02]  /*0550*/  LOP3.LUT R2, R2, 0xffffff80, RZ, 0xc0, !PT ;  /* 0xffffff8002027812 */ /* 0x000fe400078ec0ff */
[----:B------:R-:W-:-:S02]  /*0560*/  ELECT P1, URZ, PT ;  /* 0x00000000003f782f */ /* 0x000fc40003820000 */
[----:B------:R-:W-:Y:S01]  /*0570*/  LEA.HI R9, R9, R6, RZ, 0x2 ;  /* 0x0000000609097211 */ /* 0x000fe200078f10ff */
[----:B------:R-:W2:Y:S01]  /*0580*/  LDC R12, c[0x0][0x144] ;  /* 0x00005100ff0c7b82 */ /* 0x000ea20000000800 */
[----:B------:R-:W-:Y:S01]  /*0590*/  UMOV UR9, 0x80 ;  /* 0x0000008000097882 */ /* 0x000fe20000000000 */
[----:B------:R-:W-:Y:S01]  /*05a0*/  IMAD.IADD R2, R3, 0x1, -R2 ;  /* 0x0000000103027824 */ /* 0x000fe200078e0a02 */
[----:B------:R-:W-:Y:S01]  /*05b0*/  LOP3.LUT R9, R9, 0x3ffffffc, RZ, 0xc0, !PT ;  /* 0x3ffffffc09097812 */ /* 0x000fe200078ec0ff */
[----:B------:R-:W-:Y:S01]  /*05c0*/  NOP ;  /* 0x0000000000007918 */ /* 0x000fe20000000000 */
[----:B------:R-:W-:Y:S01]  /*05d0*/  NOP ;  /* 0x0000000000007918 */ /* 0x000fe20000000000 */
[----:B------:R-:W-:Y:S02]  /*05e0*/  ISETP.NE.AND P2, PT, RZ, UR14, PT ;  /* 0x0000000eff007c0c */ /* 0x000fe4000bf45270 */
[----:B------:R-:W-:Y:S01]  /*05f0*/  SHF.R.S32.HI R13, RZ, 0x1f, R2 ;  /* 0x0000001fff0d7819 */ /* 0x000fe20000011402 */
[----:B------:R-:W-:-:S02]  /*0600*/  IMAD.IADD R9, R6, 0x1, -R9 ;  /* 0x0000000106097824 */ /* 0x000fc400078e0a09 */
[----:B------:R-:W3:Y:S01]  /*0610*/  SHFL.IDX PT, R6, R5, RZ, 0x1f ;  /* 0x00001fff05067589 */ /* 0x000ee200000e0000 */
[----:B------:R-:W-:Y:S02]  /*0620*/  LEA.HI R4, R13, R2, RZ, 0x3 ;  /* 0x000000020d047211 */ /* 0x000fe400078f18ff */
[----:B0-----:R-:W-:Y:S02]  /*0630*/  ISETP.NE.OR P0, PT, R7, RZ, !P0 ;  /* 0x000000ff0700720c */ /* 0x001fe40004705670 */
[--C-:B------:R-:W-:Y:S02]  /*0640*/  SHF.R.S32.HI R7, RZ, 0x3, R4.reuse ;  /* 0x00000003ff077819 */ /* 0x100fe40000011404 */
[----:B------:R-:W-:Y:S02]  /*0650*/  SHF.R.S32.HI R8, RZ, 0x1f, R4 ;  /* 0x0000001fff087819 */ /* 0x000fe40000011404 */
[----:B------:R-:W0:Y:S01]  /*0660*/  S2R R4, SR_CTAID.Y ;  /* 0x0000000000047919 */ /* 0x000e220000002600 */
[----:B-1----:R-:W-:-:S02]  /*0670*/  I2FP.F32.U32 R0, UR15 ;  /* 0x0000000f00007c45 */ /* 0x002fc40008201000 */
[----:B------:R-:W-:Y:S02]  /*0680*/  LEA.HI R8, R8, R7, RZ, 0x2 ;  /* 0x0000000708087211 */ /* 0x000fe400078f10ff */
[----:B-----5:R-:W-:Y:S01]  /*0690*/  ISETP.NE.OR P1, PT, R10, RZ, !P1 ;  /* 0x000000ff0a00720c */ /* 0x020fe20004f25670 */
[----:B------:R-:W-:Y:S01]  /*06a0*/  FMUL R11, R0, UR4 ;  /* 0x00000004000b7c20 */ /* 0x000fe20008400000 */
[----:B------:R-:W-:Y:S01]  /*06b0*/  LOP3.LUT R8, R8, 0xfffffffc, RZ, 0xc0, !PT ;  /* 0xfffffffc08087812 */ /* 0x000fe200078ec0ff */
[----:B------:R-:W-:Y:S01]  /*06c0*/  VOTEU.ALL UP0, P0 ;  /* 0x00000000003f7886 */ /* 0x000fe20000000000 */
[----:B------:R-:W-:-:S03]  /*06d0*/  ULDC UR4, c[0x0][0x154] ;  /* 0x0000550000047ab9 */ /* 0x000fc60000000800 */
[----:B------:R-:W1:Y:S01]  /*06e0*/  F2I.U32.TRUNC.NTZ R11, R11 ;  /* 0x0000000b000b7305 */ /* 0x000e62000020f000 */
[----:B------:R-:W-:Y:S01]  /*06f0*/  IMAD.IADD R8, R7, 0x1, -R8 ;  /* 0x0000000107087824 */ /* 0x000fe200078e0a08 */
[----:B------:R-:W5:Y:S01]  /*0700*/  @!UP0 S2UR UR8, SR_CgaCtaId ;  /* 0x00000000000889c3 */ /* 0x000f620000008800 */
[----:B------:R-:W-:Y:S01]  /*0710*/  @!UP0 UMOV UR7, 0x400 ;  /* 0x0000040000078882 */ /* 0x000fe20000000000 */
[----:B---3--:R-:W-:Y:S01]  /*0720*/  R2UR UR17, R6 ;  /* 0x00000000061172ca */ /* 0x008fe200000e0000 */
[----:B------:R-:W-:Y:S01]  /*0730*/  IMAD R8, R9, 0x4, R8 ;  /* 0x0000000409087824 */ /* 0x000fe200078e0208 */
[----:B------:R-:W-:Y:S01]  /*0740*/  VOTEU.ALL UP1, P1 ;  /* 0x00000000003f7886 */ /* 0x000fe20000820000 */
[----:B------:R-:W-:Y:S01]  /*0750*/  VOTEU.ALL UP2, P1 ;  /* 0x00000000003f7886 */ /* 0x000fe20000840000 */
[----:B------:R-:W-:Y:S01]  /*0760*/  VOTEU.ALL UP3, P1 ;  /* 0x00000000003f7886 */ /* 0x000fe20000860000 */
[C---:B------:R-:W-:Y:S01]  /*0770*/  IMAD.SHL.U32 R7, R8.reuse, 0x4, RZ ;  /* 0x0000000408077824 */ /* 0x040fe200078e00ff */
[----:B------:R-:W-:Y:S01]  /*0780*/  LEA.HI R0, R8, R8, RZ, 0x1 ;  /* 0x0000000808007211 */ /* 0x000fe200078f08ff */
[----:B------:R-:W3:Y:S01]  /*0790*/  @!UP1 S2UR UR11, SR_CgaCtaId ;  /* 0x00000000000b99c3 */ /* 0x000ee20000008800 */
[----:B------:R-:W-:Y:S01]  /*07a0*/  @!UP1 UMOV UR10, 0x400 ;  /* 0x00000400000a9882 */ /* 0x000fe20000000000 */
[----:B------:R-:W-:Y:S01]  /*07b0*/  VOTEU.ALL UP4, P1 ;  /* 0x00000000003f7886 */ /* 0x000fe20000880000 */
[----:B------:R-:W-:Y:S01]  /*07c0*/  LOP3.LUT R9, R0, 0xfffffffe, RZ, 0xc0, !PT ;  /* 0xfffffffe00097812 */ /* 0x000fe200078ec0ff */
[----:B-1----:R-:W-:Y:S01]  /*07d0*/  IMAD.MOV R15, RZ, RZ, -R11 ;  /* 0x000000ffff0f7224 */ /* 0x002fe200078e0a0b */
[----:B------:R-:W-:Y:S01]  /*07e0*/  LOP3.LUT R16, R8, 0xc, R7, 0x78, !PT ;  /* 0x0000000c08107812 */ /* 0x000fe200078e7807 */
[----:B------:R-:W-:-:S02]  /*07f0*/  VOTEU.ALL UP5, P1 ;  /* 0x00000000003f7886 */ /* 0x000fc400008a0000 */
[----:B--2---:R-:W-:Y:S01]  /*0800*/  IMAD R14, R12, R15, UR15 ;  /* 0x0000000f0c0e7e24 */ /* 0x004fe2000f8e020f */
[----:B0-----:R-:W-:Y:S01]  /*0810*/  I2FP.F32.U32 R0, R4 ;  /* 0x0000000400007245 */ /* 0x001fe20000201000 */
[----:B------:R-:W0:Y:S01]  /*0820*/  LDC R15, c[0x0][0x148] ;  /* 0x00005200ff0f7b82 */ /* 0x000e220000000800 */
[----:B------:R-:W-:Y:S01]  /*0830*/  IMAD.IADD R9, R8, 0x1, -R9 ;  /* 0x0000000108097824 */ /* 0x000fe200078e0a09 */
[----:B------:R1:W-:Y:S02]  /*0840*/  STL [R1+0x460], R16 ;  /* 0x0004601001007387 */ /* 0x0003e40000100800 */
[----:B------:R-:W-:Y:S01]  /*0850*/  FMUL R0, R0, UR4 ;  /* 0x0000000400007c20 */ /* 0x000fe20008400000 */
[----:B------:R-:W-:Y:S01]  /*0860*/  UMOV UR4, 0x20 ;  /* 0x0000002000047882 */ /* 0x000fe20000000000 */
[----:B------:R-:W-:Y:S01]  /*0870*/  ISETP.NE.AND P3, PT, R9, R14, PT ;  /* 0x0000000e0900720c */ /* 0x000fe20003f65270 */
[----:B-----5:R-:W-:Y:S01]  /*0880*/  @!UP0 ULEA UR7, UR8, UR7, 0x18 ;  /* 0x0000000708078291 */ /* 0x020fe2000f8ec03f */
[----:B------:R-:W2:Y:S01]  /*0890*/  LDC R8, c[0x0][0x140] ;  /* 0x00005000ff087b82 */ /* 0x000ea20000000800 */
[----:B------:R-:W-:-:S04]  /*08a0*/  @!UP0 UIADD3 UR4, -UR4, 0x100000, URZ ;  /* 0x0010000004048890 */ /* 0x000fc8000fffe13f */
[----:B------:R-:W-:Y:S02]  /*08b0*/  @!UP0 USHF.L.U32 UR5, UR4, 0xb, URZ ;  /* 0x0000000b04058899 */ /* 0x000fe4000800063f */
[----:B------:R-:W-:Y:S01]  /*08c0*/  @!UP0 USHF.L.U32 UR4, UR4, 0x1, URZ ;  /* 0x0000000104048899 */ /* 0x000fe2000800063f */
[----:B------:R-:W5:Y:S01]  /*08d0*/  F2I.U32.TRUNC.NTZ R0, R0 ;  /* 0x0000000000007305 */ /* 0x000f62000020f000 */
[----:B------:R-:W-:-:S04]  /*08e0*/  @!UP1 UIADD3 UR8, -UR9, 0x100000, URZ ;  /* 0x0010000009089890 */ /* 0x000fc8000fffe13f */
[----:B------:R-:W-:Y:S02]  /*08f0*/  @!UP1 USHF.L.U32 UR9, UR8, 0xb, URZ ;  /* 0x0000000b08099899 */ /* 0x000fe4000800063f */
[----:B------:R-:W-:Y:S01]  /*0900*/  @!UP1 USHF.L.U32 UR8, UR8, 0x1, URZ ;  /* 0x0000000108089899 */ /* 0x000fe2000800063f */
[----:B------:R-:W-:Y:S01]  /*0910*/  VOTEU.ALL UP0, P0 ;  /* 0x00000000003f7886 */ /* 0x000fe20000000000 */
[----:B---3--:R-:W-:Y:S01]  /*0920*/  @!UP1 ULEA UR10, UR11, UR10, 0x18 ;  /* 0x0000000a0b0a9291 */ /* 0x008fe2000f8ec03f */
[----:B------:R-:W-:Y:S01]  /*0930*/  VOTEU.ALL UP1, P0 ;  /* 0x00000000003f7886 */ /* 0x000fe20000020000 */
[----:B------:R-:W-:-:S04]  /*0940*/  LOP3.LUT P0, RZ, R2, 0x7, RZ, 0xc0, !PT ;  /* 0x0000000702ff7812 */ /* 0x000fc8000780c0ff */
[C---:B------:R-:W-:Y:S01]  /*0950*/  ISETP.LT.U32.AND P0, PT, R16.reuse, 0x2, !P0 ;  /* 0x000000021000780c */ /* 0x040fe20004701070 */
[----:B------:R-:W3:Y:S02]  /*0960*/  FENCE.VIEW.ASYNC.S ;  /* 0x00000000000073c6 */ /* 0x000ee40000000000 */
[----:B---3--:R1:W3:Y:S01]  /*0970*/  @!UP0 SYNCS.EXCH.64 URZ, [UR7+0xf0], UR4 ;  /* 0x0000f004073f85b2 */ /* 0x0082e20008000100 */
[----:B-----5:R-:W-:Y:S01]  /*0980*/  IMAD.MOV R18, RZ, RZ, -R0 ;  /* 0x000000ffff127224 */ /* 0x020fe200078e0a00 */
[----:B------:R-:W-:-:S03]  /*0990*/  @P3 LEA.HI R0, R16, R16, RZ, 0x1 ;  /* 0x0000001010003211 */ /* 0x000fc600078f08ff */
[----:B0-----:R-:W-:Y:S01]  /*09a0*/  IMAD R7, R15, R18, R4 ;  /* 0x000000120f077224 */ /* 0x001fe200078e0204 */
[----:B------:R-:W-:Y:S02]  /*09b0*/  @P3 SHF.R.S32.HI R0, RZ, 0x1, R0 ;  /* 0x00000001ff003819 */ /* 0x000fe40000011400 */
[----:B--2---:R-:W-:Y:S02]  /*09c0*/  ISETP.EQ.U32.AND P1, PT, R8, 0x1, PT ;  /* 0x000000010800780c */ /* 0x004fe40003f22070 */
[----:B------:R-:W-:Y:S01]  /*09d0*/  @P3 ISETP.NE.AND P4, PT, R0, R7, PT ;  /* 0x000000070000320c */ /* 0x000fe20003f85270 */
[----:B------:R-:W-:Y:S01]  /*09e0*/  IMAD.MOV.U32 R0, RZ, RZ, 0x1 ;  /* 0x00000001ff007424 */ /* 0x000fe200078e00ff */
[----:B------:R-:W-:Y:S02]  /*09f0*/  SEL R7, RZ, 0x1, !P0 ;  /* 0x00000001ff077807 */ /* 0x000fe40004000000 */
[----:B------:R-:W-:Y:S01]  /*0a00*/  @P3 SEL R0, RZ, 0x1, P4 ;  /* 0x00000001ff003807 */ /* 0x000fe20002000000 */
[----:B------:R1:W0:Y:S01]  /*0a10*/  @!UP1 SYNCS.EXCH.64 URZ, [UR7+0xf8], UR4 ;  /* 0x0000f804073f95b2 */ /* 0x0002220008000100 */
[----:B------:R-:W-:-:S02]  /*0a20*/  NOP ;  /* 0x0000000000007918 */ /* 0x000fc40000000000 */
[----:B------:R-:W-:-:S05]  /*0a30*/  LOP3.LUT R0, R0, R7, RZ, 0xc0, !PT ;  /* 0x0000000700007212 */ /* 0x000fca00078ec0ff */
[----:B------:R1:W-:Y:S01]  /*0a40*/  STL [R1+0x45c], R0 ;  /* 0x00045c0001007387 */ /* 0x0003e20000100800 */
[----:B------:R1:W2:Y:S01]  /*0a50*/  @!UP2 SYNCS.EXCH.64 URZ, [UR10+0xd0], UR8 ;  /* 0x0000d0080a3fa5b2 */ /* 0x0002a20008000100 */
[----:B------:R1:W0:Y:S01]  /*0a60*/  @!UP3 SYNCS.EXCH.64 URZ, [UR10+0xd8], UR8 ;  /* 0x0000d8080a3fb5b2 */ /* 0x0002220008000100 */
[----:B------:R1:W0:Y:S01]  /*0a70*/  @!UP4 SYNCS.EXCH.64 URZ, [UR10+0xe0], UR8 ;  /* 0x0000e0080a3fc5b2 */ /* 0x0002220008000100 */
[----:B------:R1:W0:Y:S01]  /*0a80*/  @!UP5 SYNCS.EXCH.64 URZ, [UR10+0xe8], UR8 ;  /* 0x0000e8080a3fd5b2 */ /* 0x0002220008000100 */
[----:B------:R-:W-:Y:S01]  /*0a90*/  NOP ;  /* 0x0000000000007918 */ /* 0x000fe20000000000 */
[----:B---3--:R-:W-:Y:S05]  /*0aa0*/  @!P1 BRA `(.L_x_4) ;  /* 0x0000000000089947 */ /* 0x008fea0003800000 */
[----:B0-2-4-:R-:W-:Y:S01]  /*0ab0*/  UCGABAR_ARV ;  /* 0x00000000000079c7 */ /* 0x015fe20008000000 */
[----:B------:R-:W-:Y:S05]  /*0ac0*/  BRA `(.L_x_5) ;  /* 0x0000000000047947 */ /* 0x000fea0003800000 */
.L_x_4:
[----:B0-2-4-:R-:W-:Y:S01]  /*0ad0*/  NOP ;  /* 0x0000000000007918 */ /* 0x015fe20000000000 */
.L_x_5:
[----:B-1----:R-:W-:Y:S01]  /*0ae0*/  ULDC.64 UR4, c[0x0][0x598] ;  /* 0x0001660000047ab9 */ /* 0x002fe20000000a00 */
[----:B------:R-:W-:Y:S01]  /*0af0*/  ULDC.64 UR22, c[0x0][0x208] ;  /* 0x0000820000167ab9 */ /* 0x000fe20000000a00 */
[----:B------:R-:W-:-:S04]  /*0b00*/  ISETP.NE.U32.AND P0, PT, RZ, UR4, PT ;  /* 0x00000004ff007c0c */ /* 0x000fc8000bf05070 */
[----:B------:R-:W-:-:S13]  /*0b10*/  ISETP.NE.AND.EX P0, PT, RZ, UR5, PT, P0 ;  /* 0x00000005ff007c0c */ /* 0x000fda000bf05300 */
[----:B------:R-:W-:Y:S05]  /*0b20*/  @!P0 BRA `(.L_x_6) ;  /* 0x0000000000208947 */ /* 0x000fea0003800000 */
[----:B------:R-:W0:Y:S02]  /*0b30*/  LDC.64 R6, c[0x0][0x598] ;  /* 0x00016600ff067b82 */ /* 0x000e240000000a00 */
[----:B0-----:R-:W2:Y:S02]  /*0b40*/  LDG.E.64 R6, desc[UR22][R6.64] ;  /* 0x0000001606067981 */ /* 0x001ea4000c1e1b00 */
[----:B--2---:R-:W-:-:S04]  /*0b50*/  ISETP.NE.U32.AND P0, PT, R6, RZ, PT ;  /* 0x000000ff0600720c */ /* 0x004fc80003f05070 */
[----:B------:R-:W-:-:S13]  /*0b60*/  ISETP.NE.AND.EX P0, PT, R7, RZ, PT, P0 ;  /* 0x000000ff0700720c */ /* 0x000fda0003f05300 */
[----:B------:R-:W-:Y:S05]  /*0b70*/  @!P0 BRA `(.L_x_6) ;  /* 0x00000000000c8947 */ /* 0x000fea0003800000 */
[----:B------:R-:W2:Y:S02]  /*0b80*/  LD.E R6, desc[UR22][R6.64] ;  /* 0x0000001606067980 */ /* 0x000ea4000c101900 */
[----:B--2---:R-:W-:Y:S01]  /*0b90*/  R2UR UR25, R6 ;  /* 0x00000000061972ca */ /* 0x004fe200000e0000 */
[----:B------:R-:W-:-:S14]  /*0ba0*/  BRA `(.L_x_7) ;  /* 0x0000000000247947 */ /* 0x000fdc0003800000 */
.L_x_6:
[----:B------:R-:W-:Y:S02]  /*0bb0*/  ULDC.64 UR4, c[0x0][0x588] ;  /* 0x0001620000047ab9 */ /* 0x000fe40000000a00 */
[----:B------:R-:W-:-:S04]  /*0bc0*/  ISETP.NE.U32.AND P0, PT, RZ, UR4, PT ;  /* 0x00000004ff007c0c */ /* 0x000fc8000bf05070 */
[----:B------:R-:W-:-:S13]  /*0bd0*/  ISETP.NE.AND.EX P0, PT, RZ, UR5, PT, P0 ;  /* 0x00000005ff007c0c */ /* 0x000fda000bf05300 */
[----:B------:R-:W-:Y:S05]  /*0be0*/  @!P0 BRA `(.L_x_8) ;  /* 0x0000000000108947 */ /* 0x000fea0003800000 */
[----:B------:R-:W0:Y:S02]  /*0bf0*/  LDC.64 R6, c[0x0][0x588] ;  /* 0x00016200ff067b82 */ /* 0x000e240000000a00 */
[----:B0-----:R-:W2:Y:S02]  /*0c00*/  LDG.E R6, desc[UR22][R6.64] ;  /* 0x0000001606067981 */ /* 0x001ea4000c1e1900 */
[----:B--2---:R-:W-:Y:S01]  /*0c10*/  R2UR UR25, R6 ;  /* 0x00000000061972ca */ /* 0x004fe200000e0000 */
[----:B------:R-:W-:-:S14]  /*0c20*/  BRA `(.L_x_7) ;  /* 0x0000000000047947 */ /* 0x000fdc0003800000 */
.L_x_8:
[----:B------:R-:W-:-:S05]  /*0c30*/  ULDC UR25, c[0x0][0x580] ;  /* 0x0001600000197ab9 */ /* 0x000fca0000000800 */
.L_x_7:
[----:B------:R-:W-:Y:S02]  /*0c40*/  ULDC.64 UR4, c[0x0][0x5a0] ;  /* 0x0001680000047ab9 */ /* 0x000fe40000000a00 */
        /* <DEDUP_REMOVED lines=11> */
.L_x_9:
        /* <DEDUP_REMOVED lines=8> */
.L_x_11:
[----:B------:R-:W-:-:S05]  /*0d80*/  ULDC UR24, c[0x0][0x584] ;  /* 0x0001610000187ab9 */ /* 0x000fca0000000800 */
.L_x_10:
[----:B------:R-:W0:Y:S01]  /*0d90*/  LDC R0, c[0x0][0x65c] ;  /* 0x00019700ff007b82 */ /* 0x000e220000000800 */
[----:B------:R-:W-:Y:S01]  /*0da0*/  IMAD.U32 R6, RZ, RZ, UR15 ;  /* 0x0000000fff067e24 */ /* 0x000fe2000f8e00ff */
[----:B------:R-:W-:Y:S01]  /*0db0*/  UISETP.NE.AND UP0, UPT, UR14, 0x2, UPT ;  /* 0x000000020e00788c */ /* 0x000fe2000bf05270 */
[----:B------:R-:W-:Y:S01]  /*0dc0*/  IMAD.MOV.U32 R7, RZ, RZ, RZ ;  /* 0x000000ffff077224 */ /* 0x000fe200078e00ff */
[----:B------:R-:W-:Y:S01]  /*0dd0*/  ULDC UR7, c[0x0][0x28c] ;  /* 0x0000a30000077ab9 */ /* 0x000fe20000000800 */
[----:B------:R-:W-:Y:S01]  /*0de0*/  UMOV UR5, URZ ;  /* 0x0000003f00057c82 */ /* 0x000fe20008000000 */
[----:B------:R-:W-:Y:S02]  /*0df0*/  UIADD3 UR7, UR7, 0x1f, URZ ;  /* 0x0000001f07077890 */ /* 0x000fe4000fffe03f */
[----:B------:R-:W-:Y:S01]  /*0e00*/  PLOP3.LUT P0, PT, PT, PT, UP0, 0x80, 0x0 ;  /* 0x000000000000781c */ /* 0x000fe20003f0f008 */
[----:B------:R-:W-:Y:S01]  /*0e10*/  UMOV UR4, URZ ;  /* 0x0000003f00047c82 */ /* 0x000fe20008000000 */
[----:B------:R-:W-:Y:S01]  /*0e20*/  USHF.R.S32.HI UR10, URZ, 0x1f, UR7 ;  /* 0x0000001f3f0a7899 */ /* 0x000fe20008011407 */
[----:B------:R-:W-:-:S03]  /*0e30*/  ULDC.64 UR18, c[0x0][0x650] ;  /* 0x0001940000127ab9 */ /* 0x000fc60000000a00 */
[----:B------:R-:W-:-:S04]  /*0e40*/  ULEA.HI UR10, UR10, UR7, URZ, 0x5 ;  /* 0x000000070a0a7291 */ /* 0x000fc8000f8f283f */
[----:B------:R-:W-:Y:S01]  /*0e50*/  USHF.R.S32.HI UR14, URZ, 0x5, UR10 ;  /* 0x000000053f0e7899 */ /* 0x000fe2000801140a */
[----:B0-----:R-:W-:-:S13]  /*0e60*/  ISETP.NE.AND P3, PT, R0, 0x1, PT ;  /* 0x000000010000780c */ /* 0x001fda0003f65270 */
[----:B------:R-:W0:Y:S01]  /*0e70*/  @P3 LDC R9, c[0x0][0x10] ;  /* 0x00000400ff093b82 */ /* 0x000e220000000800 */
[----:B------:R-:W-:-:S07]  /*0e80*/  @P3 IMAD.MOV.U32 R5, RZ, RZ, RZ ;  /* 0x000000ffff053224 */ /* 0x000fce00078e00ff */
[----:B------:R-:W1:Y:S01]  /*0e90*/  @!P3 LDC R11, c[0x0][0xc] ;  /* 0x00000300ff0bbb82 */ /* 0x000e620000000800 */
[----:B------:R-:W-:Y:S01]  /*0ea0*/  ULDC UR8, c[0x0][0xc] ;  /* 0x0000030000087ab9 */ /* 0x000fe20000000800 */
[----:B------:R-:W-:Y:S01]  /*0eb0*/  ULDC UR9, c[0x0][0x10] ;  /* 0x0000040000097ab9 */ /* 0x000fe20000000800 */
[----:B------:R-:W-:Y:S01]  /*0ec0*/  ULDC UR7, c[0x0][0x14] ;  /* 0x0000050000077ab9 */ /* 0x000fe20000000800 */
[----:B------:R-:W-:-:S04]  /*0ed0*/  UIMAD.WIDE.U32 UR8, UR8, UR9, URZ ;  /* 0x00000009080872a5 */ /* 0x000fc8000f8e003f */
[----:B------:R-:W-:Y:S01]  /*0ee0*/  UIMAD.WIDE.U32 UR20, UR8, UR7, URZ ;  /* 0x00000007081472a5 */ /* 0x000fe2000f8e003f */
[----:B0-----:R-:W-:Y:S01]  /*0ef0*/  @P3 IMAD.WIDE.U32 R8, R9, UR15, R4 ;  /* 0x0000000f09083c25 */ /* 0x001fe2000f8e0004 */
[----:B------:R-:W-:-:S03]  /*0f00*/  UIMAD UR15, UR9, UR7, URZ ;  /* 0x00000007090f72a4 */ /* 0x000fc6000f8e023f */
[----:B------:R-:W-:Y:S01]  /*0f10*/  @P3 IMAD.MOV.U32 R12, RZ, RZ, R8 ;  /* 0x000000ffff0c3224 */ /* 0x000fe200078e0008 */
[----:B------:R-:W-:Y:S01]  /*0f20*/  UIADD3 UR15, UR21, UR15, URZ ;  /* 0x0000000f150f7290 */ /* 0x000fe2000fffe03f */
[----:B-1----:R-:W-:-:S04]  /*0f30*/  @!P3 IMAD.WIDE.U32 R6, R4, R11, R6 ;  /* 0x0000000b0406b225 */ /* 0x002fc800078e0006 */
[----:B------:R-:W-:Y:S02]  /*0f40*/  @P3 IMAD.MOV.U32 R11, RZ, RZ, RZ ;  /* 0x000000ffff0b3224 */ /* 0x000fe400078e00ff */
[----:B------:R-:W-:Y:S02]  /*0f50*/  @!P3 IMAD.MOV.U32 R12, RZ, RZ, R6 ;  /* 0x000000ffff0cb224 */ /* 0x000fe400078e0006 */
[----:B------:R-:W-:Y:S02]  /*0f60*/  @P3 IMAD.IADD R10, R9, 0x1, R11 ;  /* 0x00000001090a3824 */ /* 0x000fe400078e020b */
[----:B------:R-:W-:Y:S01]  /*0f70*/  @!P3 IMAD.MOV.U32 R10, RZ, RZ, R7 ;  /* 0x000000ffff0ab224 */ /* 0x000fe200078e0007 */
[----:B------:R0:W-:Y:S03]  /*0f80*/  STL [R1+0x468], R12 ;  /* 0x0004680c01007387 */ /* 0x0001e60000100800 */
[----:B------:R-:W-:Y:S01]  /*0f90*/  IMAD.MOV.U32 R16, RZ, RZ, R10 ;  /* 0x000000ffff107224 */ /* 0x000fe200078e000a */
[----:B------:R0:W-:Y:S01]  /*0fa0*/  STL [R1+0x464], R10 ;  /* 0x0004640a01007387 */ /* 0x0001e20000100800 */
[----:B------:R-:W-:Y:S05]  /*0fb0*/  @P0 BRA `(.L_x_12) ;  /* 0x0000000000280947 */ /* 0x000fea0003800000 */
[----:B0-----:R-:W-:Y:S01]  /*0fc0*/  IADD3 R12, P0, R12, UR20, RZ ;  /* 0x000000140c0c7c10 */ /* 0x001fe2000ff1e0ff */
[----:B------:R-:W-:Y:S02]  /*0fd0*/  UISETP.GE.U32.AND UP0, UPT, UR14, 0xc, UPT ;  /* 0x0000000c0e00788c */ /* 0x000fe4000bf06070 */
[----:B------:R-:W-:Y:S01]  /*0fe0*/  UIMAD.WIDE.U32 UR4, UR14, -0x55555555, URZ ;  /* 0xaaaaaaab0e0478a5 */ /* 0x000fe2000f8e003f */
[----:B------:R-:W-:Y:S01]  /*0ff0*/  IADD3.X R16, R16, UR15, RZ, P0, !PT ;  /* 0x0000000f10107c10 */ /* 0x000fe200087fe4ff */
[----:B------:R1:W-:Y:S02]  /*1000*/  STL [R1+0x468], R12 ;  /* 0x0004680c01007387 */ /* 0x0003e40000100800 */
[----:B------:R-:W-:Y:S02]  /*1010*/  USHF.R.U32.HI UR5, URZ, 0x3, UR5 ;  /* 0x000000033f057899 */ /* 0x000fe40008011605 */
[----:B------:R1:W-:Y:S01]  /*1020*/  STL [R1+0x464], R16 ;  /* 0x0004641001007387 */ /* 0x0003e20000100800 */
[----:B------:R-:W-:-:S02]  /*1030*/  UMOV UR4, URZ ;  /* 0x0000003f00047c82 */ /* 0x000fc40008000000 */
[----:B------:R-:W-:Y:S02]  /*1040*/  @UP0 ULOP3.LUT UR4, UR5, 0x1, URZ, 0xc0, !UPT ;  /* 0x0000000105040892 */ /* 0x000fe4000f8ec03f */
[----:B------:R-:W-:-:S12]  /*1050*/  UIMAD UR5, UR5, -0xc, UR14 ;  /* 0xfffffff4050578a4 */ /* 0x000fd8000f8e020e */
.L_x_12:
[----:B------:R-:W-:Y:S01]  /*1060*/  IMAD.MOV.U32 R8, RZ, RZ, -0x1 ;  /* 0xffffffffff087424 */ /* 0x000fe200078e00ff */
[----:B------:R-:W-:Y:S01]  /*1070*/  ISETP.GE.U32.AND P0, PT, R12, UR18, PT ;  /* 0x000000120c007c0c */ /* 0x000fe2000bf06070 */
[----:B------:R-:W-:Y:S01]  /*1080*/  IMAD.MOV.U32 R6, RZ, RZ, -0x1 ;  /* 0xffffffffff067424 */ /* 0x000fe200078e00ff */
[----:B------:R-:W-:Y:S01]  /*1090*/  PRMT R0, RZ, 0x7610, R0 ;  /* 0x00007610ff007816 */ /* 0x000fe20000000000 */
[----:B------:R-:W-:Y:S01]  /*10a0*/  IMAD.MOV.U32 R7, RZ, RZ, -0x1 ;  /* 0xffffffffff077424 */ /* 0x000fe200078e00ff */
[----:B------:R2:W-:Y:S01]  /*10b0*/  STL [R1+0x46c], R8 ;  /* 0x00046c0801007387 */ /* 0x0005e20000100800 */
[----:B------:R-:W-:-:S03]  /*10c0*/  ISETP.GE.U32.AND.EX P0, PT, R16, UR19, PT, P0 ;  /* 0x0000001310007c0c */ /* 0x000fc6000bf06100 */
[----:B------:R2:W-:Y:S04]  /*10d0*/  STL [R1+0x458], R6 ;  /* 0x0004580601007387 */ /* 0x0005e80000100800 */
[----:B------:R2:W-:Y:S06]  /*10e0*/  STL [R1+0x470], R7 ;  /* 0x0004700701007387 */ /* 0x0005ec0000100800 */
[----:B------:R-:W-:Y:S05]  /*10f0*/  @P0 BRA `(.L_x_13) ;  /* 0x0000000400380947 */ /* 0x000fea0003800000 */
[----:B------:R-:W3:Y:S01]  /*1100*/  LDC.64 R20, c[0x0][0x628] ;  /* 0x00018a00ff147b82 */ /* 0x000ee20000000a00 */
[----:B--2---:R-:W-:Y:S02]  /*1110*/  IMAD.MOV.U32 R6, RZ, RZ, R12 ;  /* 0x000000ffff067224 */ /* 0x004fe400078e000c */
[----:B------:R-:W-:-:S05]  /*1120*/  IMAD.MOV.U32 R7, RZ, RZ, R16 ;  /* 0x000000ffff077224 */ /* 0x000fca00078e0010 */
[----:B------:R-:W2:Y:S08]  /*1130*/  LDC R0, c[0x0][0x630] ;  /* 0x00018c00ff007b82 */ /* 0x000eb00000000800 */
[----:B------:R-:W4:Y:S01]  /*1140*/  LDC.64 R22, c[0x0][0x620] ;  /* 0x00018800ff167b82 */ /* 0x000f220000000a00 */
[----:B---3--:R-:W-:-:S04]  /*1150*/  ISETP.NE.U32.AND P0, PT, R20, RZ, PT ;  /* 0x000000ff1400720c */ /* 0x008fc80003f05070 */
[----:B------:R-:W-:-:S13]  /*1160*/  ISETP.NE.AND.EX P0, PT, R21, RZ, PT, P0 ;  /* 0x000000ff1500720c */ /* 0x000fda0003f05300 */
[----:B--2-4-:R-:W-:Y:S05]  /*1170*/  @!P0 BRA `(.L_x_14) ;  /* 0x0000000000288947 */ /* 0x014fea0003800000 */
[----:B------:R-:W2:Y:S02]  /*1180*/  LDC R11, c[0x0][0x634] ;  /* 0x00018d00ff0b7b82 */ /* 0x000ea40000000800 */
[----:B--2---:R-:W-:-:S05]  /*1190*/  IADD3 R11, P0, R12, R11, RZ ;  /* 0x0000000b0c0b7210 */ /* 0x004fca0007f1e0ff */
[----:B------:R-:W-:-:S04]  /*11a0*/  IMAD.X R17, RZ, RZ, R16, P0 ;  /* 0x000000ffff117224 */ /* 0x000fc800000e0610 */
[----:B------:R-:W-:-:S04]  /*11b0*/  IMAD.WIDE.U32 R6, R17, R20, RZ ;  /* 0x0000001411067225 */ /* 0x000fc800078e00ff */
[----:B------:R-:W-:-:S04]  /*11c0*/  IMAD.WIDE.U32 R8, P0, R11, R21, R6 ;  /* 0x000000150b087225 */ /* 0x000fc80007800006 */
[----:B------:R-:W-:-:S04]  /*11d0*/  IMAD.WIDE.U32 R6, R11, R20, RZ ;  /* 0x000000140b067225 */ /* 0x000fc800078e00ff */
[----:B------:R-:W-:Y:S01]  /*11e0*/  IMAD.X R11, RZ, RZ, RZ, P0 ;  /* 0x000000ffff0b7224 */ /* 0x000fe200000e06ff */
[----:B------:R-:W-:Y:S01]  /*11f0*/  IADD3 RZ, P0, R7, R8, RZ ;  /* 0x0000000807ff7210 */ /* 0x000fe20007f1e0ff */
[----:B0-----:R-:W-:-:S04]  /*1200*/  IMAD.MOV.U32 R10, RZ, RZ, R9 ;  /* 0x000000ffff0a7224 */ /* 0x001fc800078e0009 */
[----:B------:R-:W-:-:S08]  /*1210*/  IMAD.WIDE.U32.X R6, R17, R21, R10, P0 ;  /* 0x0000001511067225 */ /* 0x000fd000000e040a */
.L_x_14:
[----:B------:R-:W2:Y:S01]  /*1220*/  LDC.64 R24, c[0x0][0x640] ;  /* 0x00019000ff187b82 */ /* 0x000ea20000000a00 */
[-CC-:B------:R-:W-:Y:S01]  /*1230*/  SHF.R.U64 R27, R6, R0.reuse, R7.reuse ;  /* 0x00000000061b7219 */ /* 0x180fe20000001207 */
[----:B------:R-:W-:Y:S01]  /*1240*/  IMAD.MOV.U32 R6, RZ, RZ, R12 ;  /* 0x000000ffff067224 */ /* 0x000fe200078e000c */
[----:B------:R-:W-:Y:S02]  /*1250*/  SHF.R.U32.HI R0, RZ, R0, R7 ;  /* 0x00000000ff007219 */ /* 0x000fe40000011607 */
[----:B------:R-:W-:-:S03]  /*1260*/  IADD3 R9, P0, RZ, -R27, RZ ;  /* 0x8000001bff097210 */ /* 0x000fc60007f1e0ff */
[----:B------:R-:W1:Y:S02]  /*1270*/  LDC R8, c[0x0][0x618] ;  /* 0x00018600ff087b82 */ /* 0x000e640000000800 */
[----:B------:R-:W-:-:S04]  /*1280*/  IMAD.X R7, RZ, RZ, ~R0, P0 ;  /* 0x000000ffff077224 */ /* 0x000fc800000e0e00 */
[-C--:B------:R-:W-:Y:S02]  /*1290*/  IMAD R0, R7, R22.reuse, RZ ;  /* 0x0000001607007224 */ /* 0x080fe400078e02ff */
[----:B0-----:R-:W0:Y:S01]  /*12a0*/  LDC R10, c[0x0][0x608] ;  /* 0x00018200ff0a7b82 */ /* 0x001e220000000800 */
[----:B------:R-:W-:Y:S02]  /*12b0*/  IMAD.MOV.U32 R7, RZ, RZ, R16 ;  /* 0x000000ffff077224 */ /* 0x000fe400078e0010 */
[----:B------:R-:W-:-:S05]  /*12c0*/  IMAD.WIDE.U32 R6, R9, R22, R6 ;  /* 0x0000001609067225 */ /* 0x000fca00078e0006 */
[----:B------:R-:W3:Y:S01]  /*12d0*/  LDC R21, c[0x0][0x658] ;  /* 0x00019600ff157b82 */ /* 0x000ee20000000800 */
[----:B------:R-:W-:Y:S01]  /*12e0*/  IMAD R9, R9, R23, R0 ;  /* 0x0000001709097224 */ /* 0x000fe200078e0200 */
[----:B--2---:R-:W-:Y:S01]  /*12f0*/  ISETP.NE.U32.AND P0, PT, R24, RZ, PT ;  /* 0x000000ff1800720c */ /* 0x004fe20003f05070 */
[----:B------:R-:W-:Y:S02]  /*1300*/  IMAD.MOV.U32 R0, RZ, RZ, -0x1 ;  /* 0xffffffffff007424 */ /* 0x000fe400078e00ff */
[----:B------:R-:W-:Y:S01]  /*1310*/  IMAD.IADD R7, R7, 0x1, R9 ;  /* 0x0000000107077824 */ /* 0x000fe200078e0209 */
[----:B------:R-:W-:Y:S01]  /*1320*/  ISETP.NE.AND.EX P0, PT, R25, RZ, PT, P0 ;  /* 0x000000ff1900720c */ /* 0x000fe20003f05300 */
[----:B------:R-:W-:Y:S01]  /*1330*/  IMAD.MOV.U32 R22, RZ, RZ, 0x1 ;  /* 0x00000001ff167424 */ /* 0x000fe200078e00ff */
[----:B------:R-:W2:Y:S02]  /*1340*/  LDC R19, c[0x0][0x600] ;  /* 0x00018000ff137b82 */ /* 0x000ea40000000800 */
[----:B-1----:R-:W-:-:S02]  /*1350*/  SHF.R.U64 R16, R6, R8, R7 ;  /* 0x0000000806107219 */ /* 0x002fc40000001207 */
[----:B------:R-:W-:-:S04]  /*1360*/  SHF.R.U32.HI R7, RZ, R8, R7 ;  /* 0x00000008ff077219 */ /* 0x000fc80000011607 */
[----:B------:R-:W1:Y:S01]  /*1370*/  LDC R20, c[0x0][0x648] ;  /* 0x00019200ff147b82 */ /* 0x000e620000000800 */
[-CC-:B0-----:R-:W-:Y:S02]  /*1380*/  SHF.R.U64 R29, R16, R10.reuse, R7.reuse ;  /* 0x0000000a101d7219 */ /* 0x181fe40000001207 */
[----:B------:R-:W-:-:S05]  /*1390*/  SHF.R.U32.HI R6, RZ, R10, R7 ;  /* 0x0000000aff067219 */ /* 0x000fca0000011607 */
[----:B------:R-:W0:Y:S01]  /*13a0*/  LDC R23, c[0x0][0x638] ;  /* 0x00018e00ff177b82 */ /* 0x000e220000000800 */
[-CC-:B---3--:R-:W-:Y:S02]  /*13b0*/  SHF.R.U64 R28, R29, R21.reuse, R6.reuse ;  /* 0x000000151d1c7219 */ /* 0x188fe40000001206 */
[-C--:B------:R-:W-:Y:S02]  /*13c0*/  SHF.L.U32 R0, R0, R21.reuse, RZ ;  /* 0x0000001500007219 */ /* 0x080fe400000006ff */
[----:B------:R-:W-:Y:S01]  /*13d0*/  SHF.R.U32.HI R7, RZ, R21, R6 ;  /* 0x00000015ff077219 */ /* 0x000fe20000011606 */
[----:B------:R-:W-:Y:S01]  /*13e0*/  IMAD.MOV.U32 R6, RZ, RZ, R28 ;  /* 0x000000ffff067224 */ /* 0x000fe200078e001c */
[----:B------:R-:W-:Y:S01]  /*13f0*/  LOP3.LUT R12, RZ, R0, RZ, 0x33, !PT ;  /* 0x00000000ff0c7212 */ /* 0x000fe200078e33ff */
[----:B------:R-:W3:Y:S01]  /*1400*/  LDC R26, c[0x0][0x610] ;  /* 0x00018400ff1a7b82 */ /* 0x000ee20000000800 */
[----:B------:R-:W-:Y:S05]  /*1410*/  @!P0 BRA `(.L_x_15) ;  /* 0x0000000000288947 */ /* 0x000fea0003800000 */
[----:B------:R-:W4:Y:S02]  /*1420*/  LDC R11, c[0x0][0x64c] ;  /* 0x00019300ff0b7b82 */ /* 0x000f240000000800 */
[----:B----4-:R-:W-:-:S05]  /*1430*/  IADD3 R11, P0, R28, R11, RZ ;  /* 0x0000000b1c0b7210 */ /* 0x010fca0007f1e0ff */
[----:B------:R-:W-:-:S04]  /*1440*/  IMAD.X R17, RZ, RZ, R7, P0 ;  /* 0x000000ffff117224 */ /* 0x000fc800000e0607 */
[----:B------:R-:W-:-:S04]  /*1450*/  IMAD.WIDE.U32 R6, R17, R24, RZ ;  /* 0x0000001811067225 */ /* 0x000fc800078e00ff */
[----:B------:R-:W-:-:S04]  /*1460*/  IMAD.WIDE.U32 R8, P0, R11, R25, R6 ;  /* 0x000000190b087225 */ /* 0x000fc80007800006 */
[----:B------:R-:W-:-:S04]  /*1470*/  IMAD.WIDE.U32 R6, R11, R24, RZ ;  /* 0x000000180b067225 */ /* 0x000fc800078e00ff */
[----:B------:R-:W-:Y:S01]  /*1480*/  IMAD.X R11, RZ, RZ, RZ, P0 ;  /* 0x000000ffff0b7224 */ /* 0x000fe200000e06ff */
[----:B------:R-:W-:Y:S01]  /*1490*/  IADD3 RZ, P0, R7, R8, RZ ;  /* 0x0000000807ff7210 */ /* 0x000fe20007f1e0ff */
[----:B------:R-:W-:-:S04]  /*14a0*/  IMAD.MOV.U32 R10, RZ, RZ, R9 ;  /* 0x000000ffff0a7224 */ /* 0x000fc800078e0009 */
[----:B------:R-:W-:-:S08]  /*14b0*/  IMAD.WIDE.U32.X R6, R17, R25, R10, P0 ;  /* 0x0000001911067225 */ /* 0x000fd000000e040a */
.L_x_15:
[----:B-1----:R-:W-:Y:S01]  /*14c0*/  SHF.R.U64 R6, R6, R20, R7 ;  /* 0x0000001406067219 */ /* 0x002fe20000001207 */
[----:B--2---:R-:W-:Y:S01]  /*14d0*/  VIADD R7, R19, 0xffffffff ;  /* 0xffffffff13077836 */ /* 0x004fe20000000000 */
[----:B------:R-:W-:Y:S01]  /*14e0*/  SHF.L.U32 R0, R22, R21, RZ ;  /* 0x0000001516007219 */ /* 0x000fe200000006ff */
[----:B------:R-:W-:Y:S01]  /*14f0*/  @P3 IMAD R14, R15, R18, R4 ;  /* 0x000000120f0e3224 */ /* 0x000fe200078e0204 */
[----:B------:R-:W-:Y:S01]  /*1500*/  LOP3.LUT R5, R29, R12, RZ, 0xc0, !PT ;  /* 0x0000000c1d057212 */ /* 0x000fe200078ec0ff */
[----:B------:R-:W-:Y:S01]  /*1510*/  IMAD.MOV R8, RZ, RZ, -R6 ;  /* 0x000000ffff087224 */ /* 0x000fe200078e0a06 */
[----:B------:R-:W-:-:S03]  /*1520*/  LOP3.LUT R7, R16, R7, RZ, 0xc0, !PT ;  /* 0x0000000710077212 */ /* 0x000fc600078ec0ff */
[----:B------:R-:W-:Y:S02]  /*1530*/  IMAD R5, R0, R6, R5 ;  /* 0x0000000600057224 */ /* 0x000fe400078e0205 */
[----:B0-----:R-:W-:Y:S02]  /*1540*/  IMAD R0, R8, R23, R28 ;  /* 0x0000001708007224 */ /* 0x001fe400078e021c */
[----:B---3--:R-:W-:Y:S02]  /*1550*/  IMAD R4, R5, R26, R14 ;  /* 0x0000001a05047224 */ /* 0x008fe400078e020e */
[----:B------:R-:W-:Y:S02]  /*1560*/  IMAD.MOV.U32 R6, RZ, RZ, 0x1 ;  /* 0x00000001ff067424 */ /* 0x000fe400078e00ff */
[----:B------:R-:W-:-:S03]  /*1570*/  IMAD R5, R0, R19, R7 ;  /* 0x0000001300057224 */ /* 0x000fc600078e0207 */
[----:B------:R-:W-:Y:S02]  /*1580*/  PRMT R0, R6, 0x7610, R0 ;  /* 0x0000761006007816 */ /* 0x000fe40000000000 */
[----:B------:R-:W-:Y:S02]  /*1590*/  SEL R6, R5, R4, !P3 ;  /* 0x0000000405067207 */ /* 0x000fe40005800000 */
[----:B------:R-:W-:-:S03]  /*15a0*/  SEL R4, R4, R5, !P3 ;  /* 0x0000000504047207 */ /* 0x000fc60005800000 */
[----:B------:R3:W-:Y:S04]  /*15b0*/  STL [R1+0x470], R6 ;  /* 0x0004700601007387 */ /* 0x0007e80000100800 */
[----:B------:R3:W-:Y:S04]  /*15c0*/  STL [R1+0x458], R27 ;  /* 0x0004581b01007387 */ /* 0x0007e80000100800 */
[----:B------:R3:W-:Y:S02]  /*15d0*/  STL [R1+0x46c], R4 ;  /* 0x00046c0401007387 */ /* 0x0007e40000100800 */
.L_x_13:
[----:B------:R-:W-:Y:S05]  /*15e0*/  @!P1 BRA `(.L_x_16) ;  /* 0x00000000000c9947 */ /* 0x000fea0003800000 */
[----:B------:R-:W-:Y:S01]  /*15f0*/  UCGABAR_WAIT ;  /* 0x0000000000007dc7 */ /* 0x000fe20008000000 */
[----:B------:R-:W-:Y:S01]  /*1600*/  CCTL.IVALL ;  /* 0x00000000ff00798f */ /* 0x000fe20002000000 */
[----:B------:R-:W-:Y:S05]  /*1610*/  BRA `(.L_x_17) ;  /* 0x0000000000047947 */ /* 0x000fea0003800000 */
.L_x_16:
[----:B------:R-:W-:Y:S06]  /*1620*/  BAR.SYNC.DEFER_BLOCKING 0x0 ;  /* 0x0000000000007b1d */ /* 0x000fec0000010000 */
.L_x_17:
[----:B------:R-:W-:Y:S05]  /*1630*/  @!P2 BRA `(.L_x_18) ;  /* 0x0000021c0008a947 */ /* 0x000fea0003800000 */
[----:B------:R-:W-:-:S06]  /*1640*/  UISETP.GT.U32.AND UP0, UPT, UR12, 0x1, UPT ;  /* 0x000000010c00788c */ /* 0x000fcc000bf04070 */
[----:B------:R-:W-:-:S13]  /*1650*/  PLOP3.LUT P0, PT, PT, PT, UP0, 0x80, 0x0 ;  /* 0x000000000000781c */ /* 0x000fda0003f0f008 */
[----:B------:R-:W-:Y:S05]  /*1660*/  @P0 EXIT ;  /* 0x000000000000094d */ /* 0x000fea0003800000 */
.L_x_19:
[----:B------:R-:W-:-:S08]  /*1670*/  NOP ;  /* 0x0000000000007918 */ /* 0x000fd00000000000 */
[----:B------:R-:W4:Y:S02]  /*1680*/  USETMAXREG.TRY_ALLOC.CTAPOOL UP0, 0xf0 ;  /* 0x000000f0000079c8 */ /* 0x000f240008000600 */
[----:B----4-:R-:W-:-:S13]  /*1690*/  PLOP3.LUT P0, PT, PT, PT, UP0, 0x80, 0x0 ;  /* 0x000000000000781c */ /* 0x010fda0003f0f008 */
[----:B------:R-:W-:Y:S05]  /*16a0*/  @!P0 BRA `(.L_x_19) ;  /* 0xfffffffc00f08947 */ /* 0x000fea000383ffff */
[----:B------:R-:W-:-:S13]  /*16b0*/  LOP3.LUT P0, RZ, R0, 0xff, RZ, 0xc0, !PT ;  /* 0x000000ff00ff7812 */ /* 0x000fda000780c0ff */
[----:B------:R-:W-:Y:S05]  /*16c0*/  @!P0 EXIT ;  /* 0x000000000000894d */ /* 0x000fea0003800000 */
[----:B------:R-:W4:Y:S01]  /*16d0*/  S2UR UR6, SR_CgaCtaId ;  /* 0x00000000000679c3 */ /* 0x000f220000008800 */
[CC--:B------:R-:W-:Y:S01]  /*16e0*/  LEA.HI R0, R13.reuse, R2.reuse, RZ, 0x2 ;  /* 0x000000020d007211 */ /* 0x0c0fe200078f10ff */
[----:B------:R-:W-:Y:S01]  /*16f0*/  UIADD3 UR7, UR17, -0x1, URZ ;  /* 0xffffffff11077890 */ /* 0x000fe2000fffe03f */
[----:B------:R-:W-:Y:S01]  /*1700*/  LEA.HI R13, R13, R2, RZ, 0x5 ;  /* 0x000000020d0d7211 */ /* 0x000fe200078f28ff */
[----:B------:R-:W-:Y:S01]  /*1710*/  UMOV UR12, 0x400 ;  /* 0x00000400000c7882 */ /* 0x000fe20000000000 */
[--C-:B---3--:R-:W-:Y:S01]  /*1720*/  SHF.R.S32.HI R4, RZ, 0x2, R0.reuse ;  /* 0x00000002ff047819 */ /* 0x108fe20000011400 */
[----:B------:R-:W-:Y:S01]  /*1730*/  UISETP.LT.AND UP0, UPT, UR14, 0x1, UPT ;  /* 0x000000010e00788c */ /* 0x000fe2000bf01270 */
[----:B------:R-:W-:Y:S01]  /*1740*/  SHF.R.S32.HI R3, RZ, 0x1f, R0 ;  /* 0x0000001fff037819 */ /* 0x000fe20000011400 */
[----:B------:R-:W-:Y:S01]  /*1750*/  ULOP3.LUT UR27, UR13, 0x1, URZ, 0xfc, !UPT ;  /* 0x000000010d1b7892 */ /* 0x000fe2000f8efc3f */
[----:B------:R-:W-:Y:S01]  /*1760*/  SHF.R.S32.HI R13, RZ, 0x5, R13 ;  /* 0x00000005ff0d7819 */ /* 0x000fe2000001140d */
[----:B------:R-:W-:Y:S01]  /*1770*/  USEL UR16, UR14, 0x1, UP0 ;  /* 0x000000010e107887 */ /* 0x000fe20008000000 */
[----:B------:R-:W-:Y:S01]  /*1780*/  LEA.HI R3, R3, R4, RZ, 0x3 ;  /* 0x0000000403037211 */ /* 0x000fe200078f18ff */
[----:B------:R-:W-:-:S02]  /*1790*/  UISETP.NE.AND UP0, UPT, UR7, URZ, UPT ;  /* 0x0000003f0700728c */ /* 0x000fc4000bf05270 */
[----:B------:R-:W-:Y:S01]  /*17a0*/  USHF.L.U32 UR28, UR14, 0x1, URZ ;  /* 0x000000010e1c7899 */ /* 0x000fe2000800063f */
[----:B------:R-:W-:Y:S01]  /*17b0*/  LOP3.LUT R3, R3, 0xfffffff8, RZ, 0xc0, !PT ;  /* 0xfffffff803037812 */ /* 0x000fe200078ec0ff */
[----:B------:R-:W-:Y:S02]  /*17c0*/  UIADD3 UR16, -UR16, UR14, URZ ;  /* 0x0000000e10107290 */ /* 0x000fe4000fffe13f */
[----:B------:R-:W-:Y:S02]  /*17d0*/  USEL UR30, URZ, 0x1, UP0 ;  /* 0x000000013f1e7887 */ /* 0x000fe40008000000 */
[----:B------:R-:W-:Y:S01]  /*17e0*/  IMAD.IADD R4, R4, 0x1, -R3 ;  /* 0x0000000104047824 */ /* 0x000fe200078e0a03 */
[----:B------:R-:W-:Y:S01]  /*17f0*/  LOP3.LUT R3, R0, 0xfffffffc, RZ, 0xc0, !PT ;  /* 0xfffffffc00037812 */ /* 0x000fe200078ec0ff */
[----:B----4-:R-:W-:-:S03]  /*1800*/  ULEA UR12, UR6, UR12, 0x18 ;  /* 0x0000000c060c7291 */ /* 0x010fc6000f8ec03f */
[--C-:B------:R-:W-:Y:S01]  /*1810*/  SHF.R.S32.HI R5, RZ, 0x1f, R4.reuse ;  /* 0x0000001fff057819 */ /* 0x100fe20000011404 */
[----:B------:R-:W-:Y:S01]  /*1820*/  USHF.L.U32 UR6, UR7, 0x3, URZ ;  /* 0x0000000307067899 */ /* 0x000fe2000800063f */
[C-C-:B------:R-:W-:Y:S01]  /*1830*/  IMAD R0, R13.reuse, -0x10, -R4.reuse ;  /* 0xfffffff00d007824 */ /* 0x140fe200078e0a04 */
[----:B------:R-:W-:Y:S01]  /*1840*/  UIADD3 UR29, UR12, 0xd0, URZ ;  /* 0x000000d00c1d7890 */ /* 0x000fe2000fffe03f */
[----:B--2---:R-:W-:Y:S01]  /*1850*/  IMAD.IADD R6, R2, 0x1, -R3 ;  /* 0x0000000102067824 */ /* 0x004fe200078e0a03 */
[----:B------:R-:W-:Y:S01]  /*1860*/  ULOP3.LUT UR6, UR6, 0x8, URZ, 0xc0, !UPT ;  /* 0x0000000806067892 */ /* 0x000fe2000f8ec03f */
[----:B------:R-:W-:Y:S01]  /*1870*/  IMAD.WIDE R2, R13, 0x10, R4 ;  /* 0x000000100d027825 */ /* 0x000fe200078e0204 */
[----:B------:R-:W-:Y:S02]  /*1880*/  ULEA UR17, UR17, UR29, 0x3 ;  /* 0x0000001d11117291 */ /* 0x000fe4000f8e183f */
[----:B------:R-:W-:Y:S01]  /*1890*/  ULOP3.LUT UR31, UR6, 0x8, URZ, 0x3c, !UPT ;  /* 0x00000008061f7892 */ /* 0x000fe2000f8e3c3f */
[----:B------:R2:W-:Y:S01]  /*18a0*/  STL [R1+0x474], R6 ;  /* 0x0004740601007387 */ /* 0x0005e20000100800 */
[----:B------:R-:W-:-:S03]  /*18b0*/  ULOP3.LUT UR18, UR6, 0x18, URZ, 0x3c, !UPT ;  /* 0x0000001806127892 */ /* 0x000fc6000f8e3c3f */
[----:B------:R-:W-:Y:S02]  /*18c0*/  ULDC UR6, c[0x0][0x284] ;  /* 0x0000a10000067ab9 */ /* 0x000fe40000000800 */
[----:B------:R-:W-:-:S05]  /*18d0*/  VIADD R0, R0, UR6 ;  /* 0x0000000600007c36 */ /* 0x000fca0008000000 */
[----:B------:R2:W-:Y:S04]  /*18e0*/  STL [R1+0x480], R0 ;  /* 0x0004800001007387 */ /* 0x0005e80000100800 */
[----:B------:R2:W-:Y:S02]  /*18f0*/  STL.64 [R1+0x478], R2 ;  /* 0x0004780201007387 */ /* 0x0005e40000100a00 */
.L_x_558:
[----:B--2---:R-:W-:Y:S01]  /*1900*/  IMAD.U32 R0, RZ, RZ, UR30 ;  /* 0x0000001eff007e24 */ /* 0x004fe2000f8e00ff */
[----:B0-----:R-:W2:Y:S01]  /*1910*/  LDC R2, c[0x0][0x28c] ;  /* 0x0000a300ff027b82 */ /* 0x001ea20000000800 */
[----:B------:R-:W-:Y:S01]  /*1920*/  UMOV UR6, URZ ;  /* 0x0000003f00067c82 */ /* 0x000fe20008000000 */
[----:B------:R-:W-:Y:S02]  /*1930*/  UMOV UR19, UR5 ;  /* 0x0000000500137c82 */ /* 0x000fe40008000000 */
[----:B------:R-:W-:-:S04]  /*1940*/  SHF.L.U32 R0, R0, 0x1f, RZ ;  /* 0x0000001f00007819 */ /* 0x000fc800000006ff */
[----:B------:R-:W3:Y:S01]  /*1950*/  SYNCS.PHASECHK.TRANS64.TRYWAIT P0, [UR17+-0x8], R0 ;  /* 0xfffff800ff0075a7 */ /* 0x000ee20008000151 */
[----:B--2---:R-:W-:Y:S01]  /*1960*/  ISETP.GE.AND P1, PT, R2, 0x1, PT ;  /* 0x000000010200780c */ /* 0x004fe20003f26270 */
[----:B---3--:R-:W-:-:S12]  /*1970*/  @!P0 BRA `(.L_x_20) ;  /* 0x0000022c00988947 */ /* 0x008fd80003800000 */
.L_x_588:
[----:B------:R3:W-:Y:S01]  /*1980*/  STL [R1+0x454], RZ ;  /* 0x000454ff01007387 */ /* 0x0007e20000100800 */
[----:B------:R-:W-:Y:S01]  /*1990*/  UMOV UR7, URZ ;  /* 0x0000003f00077c82 */ /* 0x000fe20008000000 */
[----:B------:R-:W-:Y:S01]  /*19a0*/  UMOV UR8, URZ ;  /* 0x0000003f00087c82 */ /* 0x000fe20008000000 */
[----:B------:R-:W-:Y:S01]  /*19b0*/  CS2R R236, SRZ ;  /* 0x0000000000ec7805 */ /* 0x000fe2000001ff00 */
[----:B------:R3:W-:Y:S01]  /*19c0*/  STL [R1+0x450], RZ ;  /* 0x000450ff01007387 */ /* 0x0007e20000100800 */
[----:B------:R-:W-:Y:S02]  /*19d0*/  CS2R R234, SRZ ;  /* 0x0000000000ea7805 */ /* 0x000fe4000001ff00 */
[----:B------:R-:W-:Y:S02]  /*19e0*/  CS2R R232, SRZ ;  /* 0x0000000000e87805 */ /* 0x000fe4000001ff00 */
[----:B------:R-:W-:Y:S01]  /*19f0*/  CS2R R230, SRZ ;  /* 0x0000000000e67805 */ /* 0x000fe2000001ff00 */
[----:B------:R3:W-:Y:S01]  /*1a00*/  STL [R1+0x44c], RZ ;  /* 0x00044cff01007387 */ /* 0x0007e20000100800 */
[----:B------:R-:W-:-:S02]  /*1a10*/  CS2R R228, SRZ ;  /* 0x0000000000e47805 */ /* 0x000fc4000001ff00 */
[----:B------:R-:W-:Y:S02]  /*1a20*/  CS2R R226, SRZ ;  /* 0x0000000000e27805 */ /* 0x000fe4000001ff00 */
        /* <DEDUP_REMOVED lines=54> */
[----:B-1----:R-:W-:-:S02]  /*1d90*/  CS2R R16, SRZ ;  /* 0x0000000000107805 */ /* 0x002fc4000001ff00 */
[----:B------:R-:W-:Y:S02]  /*1da0*/  CS2R R14, SRZ ;  /* 0x00000000000e7805 */ /* 0x000fe4000001ff00 */
[----:B0-----:R-:W-:Y:S01]  /*1db0*/  CS2R R12, SRZ ;  /* 0x00000000000c7805 */ /* 0x001fe2000001ff00 */
[----:B------:R3:W-:Y:S01]  /*1dc0*/  STL [R1+0x410], RZ ;  /* 0x000410ff01007387 */ /* 0x0007e20000100800 */
[----:B------:R-:W-:Y:S02]  /*1dd0*/  CS2R R10, SRZ ;  /* 0x00000000000a7805 */ /* 0x000fe4000001ff00 */
[----:B------:R-:W-:Y:S02]  /*1de0*/  CS2R R8, SRZ ;  /* 0x0000000000087805 */ /* 0x000fe4000001ff00 */
[----:B------:R-:W-:Y:S01]  /*1df0*/  CS2R R6, SRZ ;  /* 0x0000000000067805 */ /* 0x000fe2000001ff00 */
[----:B------:R3:W-:Y:S01]  /*1e00*/  STL [R1+0x40c], RZ ;  /* 0x00040cff01007387 */ /* 0x0007e20000100800 */
[----:B------:R-:W-:Y:S01]  /*1e10*/  CS2R R4, SRZ ;  /* 0x0000000000047805 */ /* 0x000fe2000001ff00 */
[----:B--2---:R-:W-:Y:S01]  /*1e20*/  IMAD.U32 R0, RZ, RZ, UR4 ;  /* 0x00000004ff007e24 */ /* 0x004fe2000f8e00ff */
        /* <DEDUP_REMOVED lines=85> */
[----:B------:R3:W-:Y:S04]  /*2380*/  STL [R1+0x3b4], RZ ;  /* 0x0003b4ff01007387 */ /* 0x0007e80000100800 */
        /* <DEDUP_REMOVED lines=109> */
[----:B------:R3:W-:Y:S04]  /*2a60*/  STL [R1], RZ ;  /* 0x000000ff01007387 */ /* 0x0007e80000100800 */
        /* <DEDUP_REMOVED lines=126> */
[----:B------:R3:W-:Y:S01]  /*3250*/  STL [R1+0x1fc], RZ ;  /* 0x0001fcff01007387 */ /* 0x0007e20000100800 */
[----:B------:R-:W-:Y:S05]  /*3260*/  @!P1 BRA `(.L_x_21) ;  /* 0x0000003400e89947 */ /* 0x000fea0003800000 */
[----:B------:R-:W-:-:S06]  /*3270*/  UISETP.NE.AND UP0, UPT, UR27, 0x3, UPT ;  /* 0x000000031b00788c */ /* 0x000fcc000bf05270 */
[----:B------:R-:W-:-:S13]  /*3280*/  PLOP3.LUT P1, PT, PT, PT, UP0, 0x80, 0x0 ;  /* 0x000000000000781c */ /* 0x000fda0003f2f008 */
[----:B------:R-:W-:Y:S05]  /*3290*/  @!P1 BRA `(.L_x_22) ;  /* 0x0000000000049947 */ /* 0x000fea0003800000 */
[----:B------:R-:W-:Y:S01]  /*32a0*/  BPT.TRAP 0x1 ;  /* 0x000000040000795c */ /* 0x000fe20000300000 */
.L_x_22:
[----:B------:R-:W-:Y:S01]  /*32b0*/  ULEA UR7, UR5, UR12, 0x3 ;  /* 0x0000000c05077291 */ /* 0x000fe2000f8e183f */
[----:B------:R-:W-:-:S05]  /*32c0*/  IMAD.U32 R0, RZ, RZ, UR4 ;  /* 0x00000004ff007e24 */ /* 0x000fca000f8e00ff */
[----:B------:R-:W-:-:S04]  /*32d0*/  SHF.L.U32 R0, R0, 0x1f, RZ ;  /* 0x0000001f00007819 */ /* 0x000fc800000006ff */
[----:B------:R0:W1:Y:S01]  /*32e0*/  SYNCS.PHASECHK.TRANS64.TRYWAIT P0, [UR7], R0 ;  /* 0x00000000ff0075a7 */ /* 0x0000620008000147 */
[----:B------:R-:W-:Y:S05]  /*32f0*/  @!P1 BRA `(.L_x_23) ;  /* 0x0000000000049947 */ /* 0x000fea0003800000 */
[----:B------:R-:W-:Y:S01]  /*3300*/  BPT.TRAP 0x1 ;  /* 0x000000040000795c */ /* 0x000fe20000300000 */
.L_x_23:
[----:B------:R2:W-:Y:S01]  /*3310*/  STL [R1+0x454], RZ ;  /* 0x000454ff01007387 */ /* 0x0005e20000100800 */
[----:B------:R-:W-:Y:S01]  /*3320*/  UMOV UR6, 0x1 ;  /* 0x0000000100067882 */ /* 0x000fe20000000000 */
[----:B-1----:R-:W-:Y:S05]  /*3330*/  @P0 BRA `(.L_x_24) ;  /* 0x0000000000080947 */ /* 0x002fea0003800000 */
[----:B------:R-:W1:Y:S02]  /*3340*/  SYNCS.PHASECHK.TRANS64.TRYWAIT P0, [UR7], R0 ;  /* 0x00000000ff0075a7 */ /* 0x000e640008000147 */
[----:B-1----:R-:W-:Y:S05]  /*3350*/  @!P0 BRA `(.L_x_25) ;  /* 0x0000021400388947 */ /* 0x002fea0003800000 */
.L_x_24:
[----:B------:R-:W-:Y:S01]  /*3360*/  UIADD3 UR7, UR12, 0x200, URZ ;  /* 0x000002000c077890 */ /* 0x000fe2000fffe03f */
[----:B------:R-:W-:Y:S01]  /*3370*/  WARPGROUP.ARRIVE ;  /* 0x00000000000079c5 */ /* 0x000fe20000000000 */
[----:B------:R-:W-:Y:S01]  /*3380*/  UIADD3 UR8, UR12, 0x6200, URZ ;  /* 0x000062000c087890 */ /* 0x000fe2000fffe03f */
[----:B------:R-:W-:Y:S01]  /*3390*/  STL [R1+0x450], RZ ;  /* 0x000450ff01007387 */ /* 0x000fe20000100800 */
[----:B------:R-:W-:Y:S01]  /*33a0*/  USHF.R.U32.HI UR7, URZ, 0x4, UR7 ;  /* 0x000000043f077899 */ /* 0x000fe20008011607 */
[----:B------:R-:W-:Y:S01]  /*33b0*/  CS2R R236, SRZ ;  /* 0x0000000000ec7805 */ /* 0x000fe2000001ff00 */
[----:B------:R-:W-:Y:S01]  /*33c0*/  USHF.R.U32.HI UR8, URZ, 0x4, UR8 ;  /* 0x000000043f087899 */ /* 0x000fe20008011608 */
[----:B------:R-:W-:Y:S01]  /*33d0*/  STL [R1+0x44c], RZ ;  /* 0x00044cff01007387 */ /* 0x000fe20000100800 */
[----:B------:R-:W-:Y:S01]  /*33e0*/  ULOP3.LUT UR7, UR7, 0x3fff, URZ, 0xc0, !UPT ;  /* 0x00003fff07077892 */ /* 0x000fe2000f8ec03f */
[----:B------:R-:W-:Y:S01]  /*33f0*/  CS2R R234, SRZ ;  /* 0x0000000000ea7805 */ /* 0x000fe2000001ff00 */
[----:B------:R-:W-:Y:S01]  /*3400*/  ULOP3.LUT UR8, UR8, 0x3fff, URZ, 0xc0, !UPT ;  /* 0x00003fff08087892 */ /* 0x000fe2000f8ec03f */
[----:B------:R-:W-:Y:S01]  /*3410*/  STL [R1+0x448], RZ ;  /* 0x000448ff01007387 */ /* 0x000fe20000100800 */
[----:B------:R-:W-:Y:S01]  /*3420*/  ULOP3.LUT UR7, UR7, 0x10000, URZ, 0xfc, !UPT ;  /* 0x0001000007077892 */ /* 0x000fe2000f8efc3f */
[----:B------:R-:W-:Y:S01]  /*3430*/  CS2R R232, SRZ ;  /* 0x0000000000e87805 */ /* 0x000fe2000001ff00 */
[----:B------:R-:W-:Y:S01]  /*3440*/  ULOP3.LUT UR10, UR8, 0x10000, URZ, 0xfc, !UPT ;  /* 0x00010000080a7892 */ /* 0x000fe2000f8efc3f */
[----:B------:R-:W-:Y:S01]  /*3450*/  STL [R1+0x444], RZ ;  /* 0x000444ff01007387 */ /* 0x000fe20000100800 */
[----:B------:R-:W-:Y:S01]  /*3460*/  ULEA UR8, UR5, UR7, 0x7 ;  /* 0x0000000705087291 */ /* 0x000fe2000f8e383f */
[----:B------:R-:W-:Y:S01]  /*3470*/  CS2R R230, SRZ ;  /* 0x0000000000e67805 */ /* 0x000fe2000001ff00 */
[----:B------:R-:W-:Y:S01]  /*3480*/  ULEA UR10, UR5, UR10, 0xa ;  /* 0x0000000a050a7291 */ /* 0x000fe2000f8e503f */
[----:B------:R-:W-:Y:S01]  /*3490*/  STL [R1+0x440], RZ ;  /* 0x000440ff01007387 */ /* 0x000fe20000100800 */
[----:B------:R-:W-:Y:S01]  /*34a0*/  UMOV UR9, 0xc0000010 ;  /* 0xc000001000097882 */ /* 0x000fe20000000000 */
[----:B------:R-:W-:Y:S01]  /*34b0*/  UMOV UR11, 0xc0000010 ;  /* 0xc0000010000b7882 */ /* 0x000fe20000000000 */
[----:B------:R-:W-:Y:S01]  /*34c0*/  ULDC UR7, c[0x0][0x50c] ;  /* 0x0001430000077ab9 */ /* 0x000fe20000000800 */
[----:B------:R-:W-:Y:S01]  /*34d0*/  STL [R1+0x43c], RZ ;  /* 0x00043cff01007387 */ /* 0x000fe20000100800 */
[----:B------:R-:W-:Y:S01]  /*34e0*/  UISETP.NE.AND UP0, UPT, UR7, 0x1, UPT ;  /* 0x000000010700788c */ /* 0x000fe2000bf05270 */
[----:B------:R-:W-:-:S02]  /*34f0*/  CS2R R228, SRZ ;  /* 0x0000000000e47805 */ /* 0x000fc4000001ff00 */
[----:B------:R-:W-:Y:S01]  /*3500*/  CS2R R226, SRZ ;  /* 0x0000000000e27805 */ /* 0x000fe2000001ff00 */
[----:B------:R-:W-:Y:S01]  /*3510*/  QGMMA.64x256x32.F32.E4M3.E4M3 R4, gdesc[UR8], RZ, !UPT, gsb0 ;  /* 0x03e00000080479f3 */ /* 0x000fe2000c0008ff */
[----:B------:R-:W-:Y:S01]  /*3520*/  STL [R1+0x438], RZ ;  /* 0x000438ff01007387 */ /* 0x000fe20000100800 */
[----:B------:R-:W-:Y:S01]  /*3530*/  UIADD3 UR10, UR10, 0x200, URZ ;  /* 0x000002000a0a7890 */ /* 0x000fe2000fffe03f */
[----:B------:R-:W-:Y:S01]  /*3540*/  CS2R R224, SRZ ;  /* 0x0000000000e07805 */ /* 0x000fe2000001ff00 */
[----:B------:R-:W-:Y:S01]  /*3550*/  UMOV UR11, 0xc0000010 ;  /* 0xc0000010000b7882 */ /* 0x000fe20000000000 */
[----:B------:R-:W-:Y:S01]  /*3560*/  STL [R1+0x434], RZ ;  /* 0x000434ff01007387 */ /* 0x000fe20000100800 */
[----:B------:R-:W-:Y:S01]  /*3570*/  USEL UR7, URZ, 0x1, UP0 ;  /* 0x000000013f077887 */ /* 0x000fe20008000000 */
[----:B------:R-:W-:Y:S02]  /*3580*/  CS2R R222, SRZ ;  /* 0x0000000000de7805 */ /* 0x000fe4000001ff00 */
[----:B------:R-:W-:Y:S01]  /*3590*/  CS2R R220, SRZ ;  /* 0x0000000000dc7805 */ /* 0x000fe2000001ff00 */
[----:B------:R-:W-:Y:S01]  /*35a0*/  STL [R1+0x430], RZ ;  /* 0x000430ff01007387 */ /* 0x000fe20000100800 */
[----:B------:R-:W-:-:S02]  /*35b0*/  CS2R R218, SRZ ;  /* 0x0000000000da7805 */ /* 0x000fc4000001ff00 */
[----:B------:R-:W-:Y:S02]  /*35c0*/  CS2R R216, SRZ ;  /* 0x0000000000d87805 */ /* 0x000fe4000001ff00 */
[----:B------:R-:W-:Y:S01]  /*35d0*/  ISETP.NE.AND P0, PT, RZ, UR7, PT ;  /* 0x00000007ff007c0c */ /* 0x000fe2000bf05270 */
[----:B------:R-:W-:Y:S01]  /*35e0*/  STL [R1+0x42c], RZ ;  /* 0x00042cff01007387 */ /* 0x000fe20000100800 */
[----:B------:R-:W-:Y:S02]  /*35f0*/  CS2R R214, SRZ ;  /* 0x0000000000d67805 */ /* 0x000fe4000001ff00 */
[----:B------:R-:W-:Y:S02]  /*3600*/  CS2R R212, SRZ ;  /* 0x0000000000d47805 */ /* 0x000fe4000001ff00 */
[----:B------:R-:W-:Y:S01]  /*3610*/  CS2R R210, SRZ ;  /* 0x0000000000d27805 */ /* 0x000fe2000001ff00 */
[----:B------:R-:W-:Y:S01]  /*3620*/  STL [R1+0x428], RZ ;  /* 0x000428ff01007387 */ /* 0x000fe20000100800 */
[----:B------:R-:W-:-:S02]  /*3630*/  CS2R R208, SRZ ;  /* 0x0000000000d07805 */ /* 0x000fc4000001ff00 */
[----:B------:R-:W-:Y:S02]  /*3640*/  CS2R R206, SRZ ;  /* 0x0000000000ce7805 */ /* 0x000fe4000001ff00 */
[----:B------:R-:W-:Y:S01]  /*3650*/  CS2R R204, SRZ ;  /* 0x0000000000cc7805 */ /* 0x000fe2000001ff00 */
        /* <DEDUP_REMOVED lines=34> */
[----:B------:R-:W-:Y:S01]  /*3880*/  CS2R R152, SRZ ;  /* 0x0000000000987805 */ /* 0x000fe2000001ff00 */
[----:B------:R-:W-:Y:S04]  /*3890*/  STL [R1+0x400], RZ ;  /* 0x000400ff01007387 */ /* 0x000fe80000100800 */
        /* <DEDUP_REMOVED lines=50> */
[----:B------:R-:W-:Y:S01]  /*3bc0*/  STL [R1+0x334], RZ ;  /* 0x000334ff01007387 */ /* 0x000fe20000100800 */
[----:B------:R-:W-:-:S02]  /*3bd0*/  WARPGROUP.DEPBAR.LE gsb0, 0x0 ;  /* 0x00008000000079c5 */ /* 0x000fc40000010000 */
[----:B-1----:R-:W-:Y:S01]  /*3be0*/  IMAD.MOV.U32 R3, RZ, RZ, R129 ;  /* 0x000000ffff037224 */ /* 0x002fe200078e0081 */
[----:B------:R-:W-:Y:S01]  /*3bf0*/  STL [R1+0x330], RZ ;  /* 0x000330ff01007387 */ /* 0x000fe20000100800 */
[----:B------:R-:W-:Y:S02]  /*3c00*/  IMAD.MOV.U32 R2, RZ, RZ, R130 ;  /* 0x000000ffff027224 */ /* 0x000fe400078e0082 */
[----:B0-----:R-:W-:Y:S01]  /*3c10*/  IMAD.MOV.U32 R0, RZ, RZ, R131 ;  /* 0x000000ffff007224 */ /* 0x001fe200078e0083 */
        /* <DEDUP_REMOVED lines=22> */
[----:B------:R0:W-:Y:S04]  /*3d80*/  STL.64 [R1], R4 ;  /* 0x0000000401007387 */ /* 0x0001e80000100a00 */
[----:B------:R1:W-:Y:S04]  /*3d90*/  STL.64 [R1+0x8], R6 ;  /* 0x0000080601007387 */ /* 0x0003e80000100a00 */
[----:B------:R4:W-:Y:S04]  /*3da0*/  STL.64 [R1+0x10], R8 ;  /* 0x0000100801007387 */ /* 0x0009e80000100a00 */
[----:B------:R5:W-:Y:S01]  /*3db0*/  STL.64 [R1+0x18], R10 ;  /* 0x0000180a01007387 */ /* 0x000be20000100a00 */
[----:B0-----:R-:W-:-:S03]  /*3dc0*/  CS2R R4, SRZ ;  /* 0x0000000000047805 */ /* 0x001fc6000001ff00 */
[----:B------:R0:W-:Y:S01]  /*3dd0*/  STL.64 [R1+0x20], R12 ;  /* 0x0000200c01007387 */ /* 0x0001e20000100a00 */
[----:B-1----:R-:W-:-:S03]  /*3de0*/  CS2R R6, SRZ ;  /* 0x0000000000067805 */ /* 0x002fc6000001ff00 */
[----:B------:R1:W-:Y:S01]  /*3df0*/  STL.64 [R1+0x28], R14 ;  /* 0x0000280e01007387 */ /* 0x0003e20000100a00 */
[----:B----4-:R-:W-:-:S03]  /*3e00*/  CS2R R8, SRZ ;  /* 0x0000000000087805 */ /* 0x010fc6000001ff00 */
[----:B------:R4:W-:Y:S01]  /*3e10*/  STL.64 [R1+0x30], R16 ;  /* 0x0000301001007387 */ /* 0x0009e20000100a00 */
[----:B-----5:R-:W-:-:S03]  /*3e20*/  CS2R R10, SRZ ;  /* 0x00000000000a7805 */ /* 0x020fc6000001ff00 */
[----:B------:R5:W-:Y:S01]  /*3e30*/  STL.64 [R1+0x38], R18 ;  /* 0x0000381201007387 */ /* 0x000be20000100a00 */
[----:B0-----:R-:W-:-:S03]  /*3e40*/  CS2R R12, SRZ ;  /* 0x00000000000c7805 */ /* 0x001fc6000001ff00 */
[----:B------:R0:W-:Y:S01]  /*3e50*/  STL.64 [R1+0x40], R20 ;  /* 0x0000401401007387 */ /* 0x0001e20000100a00 */
[----:B-1----:R-:W-:-:S03]  /*3e60*/  CS2R R14, SRZ ;  /* 0x00000000000e7805 */ /* 0x002fc6000001ff00 */
[----:B------:R1:W-:Y:S01]  /*3e70*/  STL.64 [R1+0x48], R22 ;  /* 0x0000481601007387 */ /* 0x0003e20000100a00 */
[----:B----4-:R-:W-:-:S03]  /*3e80*/  CS2R R16, SRZ ;  /* 0x0000000000107805 */ /* 0x010fc6000001ff00 */
[----:B------:R-:W-:Y:S01]  /*3e90*/  STL.64 [R1+0x50], R24 ;  /* 0x0000501801007387 */ /* 0x000fe20000100a00 */
[----:B-----5:R-:W-:-:S03]  /*3ea0*/  CS2R R18, SRZ ;  /* 0x0000000000127805 */ /* 0x020fc6000001ff00 */
[----:B------:R-:W-:Y:S01]  /*3eb0*/  STL.64 [R1+0x58], R26 ;  /* 0x0000581a01007387 */ /* 0x000fe20000100a00 */
[----:B0-----:R-:W-:-:S03]  /*3ec0*/  CS2R R20, SRZ ;  /* 0x0000000000147805 */ /* 0x001fc6000001ff00 */
[----:B------:R-:W-:Y:S01]  /*3ed0*/  STL.64 [R1+0x60], R28 ;  /* 0x0000601c01007387 */ /* 0x000fe20000100a00 */
[----:B-1----:R-:W-:-:S03]  /*3ee0*/  CS2R R22, SRZ ;  /* 0x0000000000167805 */ /* 0x002fc6000001ff00 */
[----:B------:R-:W-:Y:S04]  /*3ef0*/  STL.64 [R1+0x68], R30 ;  /* 0x0000681e01007387 */ /* 0x000fe80000100a00 */
        /* <DEDUP_REMOVED lines=49> */
[----:B------:R0:W-:Y:S04]  /*4210*/  STL.64 [R1+0x1f8], R130 ;  /* 0x0001f88201007387 */ /* 0x0001e80000100a00 */
[----:B------:R1:W-:Y:S04]  /*4220*/  STL [R1+0x2d4], RZ ;  /* 0x0002d4ff01007387 */ /* 0x0003e80000100800 */
[----:B------:R1:W-:Y:S01]  /*4230*/  STL [R1+0x2d0], RZ ;  /* 0x0002d0ff01007387 */ /* 0x0003e20000100800 */
[----:B0-----:R-:W-:-:S03]  /*4240*/  WARPGROUP.ARRIVE ;  /* 0x00000000000079c5 */ /* 0x001fc60000000000 */
[----:B------:R1:W-:Y:S04]  /*4250*/  STL [R1+0x2cc], RZ ;  /* 0x0002ccff01007387 */ /* 0x0003e80000100800 */
[----:B------:R1:W-:Y:S01]  /*4260*/  STL [R1+0x2c8], RZ ;  /* 0x0002c8ff01007387 */ /* 0x0003e20000100800 */
[----:B------:R-:W-:Y:S03]  /*4270*/  QGMMA.64x256x32.F32.E4M3.E4M3 R24, gdesc[UR8], RZ, !UPT, gsb0 ;  /* 0x03e00000081879f3 */ /* 0x000fe6000c0008ff */
        /* <DEDUP_REMOVED lines=50> */
[----:B------:R-:W-:-:S02]  /*45a0*/  WARPGROUP.DEPBAR.LE gsb0, 0x0 ;  /* 0x00008000000079c5 */ /* 0x000fc40000010000 */
[----:B------:R-:W-:Y:S05]  /*45b0*/  @!P0 BRA `(.L_x_26) ;  /* 0x0000002000f88947 */ /* 0x000fea0003800000 */
[----:B------:R-:W4:Y:S04]  /*45c0*/  LDL R4, [R1] ;  /* 0x0000000001047983 */ /* 0x000f280000100800 */
[----:B------:R-:W5:Y:S04]  /*45d0*/  LDL R5, [R1+0x4] ;  /* 0x0000040001057983 */ /* 0x000f680000100800 */
[----:B------:R-:W2:Y:S04]  /*45e0*/  LDL R6, [R1+0x8] ;  /* 0x0000080001067983 */ /* 0x000ea80000100800 */
[----:B------:R-:W3:Y:S04]  /*45f0*/  LDL R7, [R1+0xc] ;  /* 0x00000c0001077983 */ /* 0x000ee80000100800 */
        /* <DEDUP_REMOVED lines=100> */
[----:B------:R0:W-:Y:S04]  /*4c40*/  STL [R1+0x4d8], R131 ;  /* 0x0004d88301007387 */ /* 0x0001e80000100800 */
[----:B0-----:R-:W3:Y:S04]  /*4c50*/  LDL R131, [R1+0x1a0] ;  /* 0x0001a00001837983 */ /* 0x001ee80000100800 */
        /* <DEDUP_REMOVED lines=39> */
[----:B0-----:R-:W3:Y:S01]  /*4ed0*/  LDL R151, [R1+0x1f0] ;  /* 0x0001f00001977983 */ /* 0x001ee20000100800 */
[----:B------:R-:W-:-:S01]  /*4ee0*/  FADD R3, RZ, R3 ;  /* 0x00000003ff037221 */ /* 0x000fc20000000000 */
[----:B------:R-:W-:Y:S01]  /*4ef0*/  FADD R2, RZ, R2 ;  /* 0x00000002ff027221 */ /* 0x000fe20000000000 */
[----:B----4-:R-:W-:-:S01]  /*4f00*/  FADD R4, RZ, R4 ;  /* 0x00000004ff047221 */ /* 0x010fc20000000000 */
[----:B-----5:R-:W-:Y:S01]  /*4f10*/  FADD R5, RZ, R5 ;  /* 0x00000005ff057221 */ /* 0x020fe20000000000 */
[----:B--2---:R-:W-:-:S01]  /*4f20*/  FADD R6, RZ, R6 ;  /* 0x00000006ff067221 */ /* 0x004fc20000000000 */
[----:B---3--:R-:W-:Y:S01]  /*4f30*/  FADD R7, RZ, R7 ;  /* 0x00000007ff077221 */ /* 0x008fe20000000000 */
[----:B------:R-:W-:-:S01]  /*4f40*/  FADD R8, RZ, R8 ;  /* 0x00000008ff087221 */ /* 0x000fc20000000000 */
[----:B------:R-:W-:Y:S01]  /*4f50*/  FADD R9, RZ, R9 ;  /* 0x00000009ff097221 */ /* 0x000fe20000000000 */
        /* <DEDUP_REMOVED lines=13> */
[----:B------:R-:W2:Y:S01]  /*5030*/  LDL.LU R131, [R1+0x4d8] ;  /* 0x0004d80001837983 */ /* 0x000ea20000300800 */
        /* <DEDUP_REMOVED lines=13> */
[----:B------:R-:W3:Y:S01]  /*5110*/  LDL.LU R132, [R1+0x4d4] ;  /* 0x0004d40001847983 */ /* 0x000ee20000300800 */
        /* <DEDUP_REMOVED lines=16> */
[----:B------:R0:W-:Y:S01]  /*5220*/  STL [R1+0x200], R133 ;  /* 0x0002008501007387 */ /* 0x0001e20000100800 */
        /* <DEDUP_REMOVED lines=9> */
[----:B0-----:R-:W4:Y:S01]  /*52c0*/  LDL.LU R133, [R1+0x4d0] ;  /* 0x0004d00001857983 */ /* 0x001f220000300800 */
[----:B------:R-:W-:-:S01]  /*52d0*/  FADD R185, RZ, R185 ;  /* 0x000000b9ffb97221 */ /* 0x000fc20000000000 */
[----:B------:R-:W-:Y:S01]  /*52e0*/  FADD R186, RZ, R186 ;  /* 0x000000baffba7221 */ /* 0x000fe20000000000 */
[----:B------:R-:W-:-:S01]  /*52f0*/  FADD R187, RZ, R187 ;  /* 0x000000bbffbb7221 */ /* 0x000fc20000000000 */
        /* <DEDUP_REMOVED lines=10> */
[----:B0-----:R-:W5:Y:S01]  /*53a0*/  LDL.LU R134, [R1+0x4cc] ;  /* 0x0004cc0001867983 */ /* 0x001f620000300800 */
        /* <DEDUP_REMOVED lines=51> */
[----:B0-----:R-:W5:Y:S04]  /*56e0*/  LDL.LU R138, [R1+0x4bc] ;  /* 0x0004bc00018a7983 */ /* 0x001f680000300800 */
[----:B------:R0:W-:Y:S01]  /*56f0*/  STL [R1+0x218], R139 ;  /* 0x0002188b01007387 */ /* 0x0001e20000100800 */
[----:B------:R-:W-:-:S03]  /*5700*/  FADD R140, RZ, R140 ;  /* 0x0000008cff8c7221 */ /* 0x000fc60000000000 */
        /* <DEDUP_REMOVED lines=34> */
[----:B------:R0:W-:Y:S04]  /*5930*/  STL [R1+0x248], R151 ;  /* 0x0002489701007387 */ /* 0x0001e80000100800 */
[----:B0-----:R-:W5:Y:S04]  /*5940*/  LDL.LU R151, [R1+0x488] ;  /* 0x0004880001977983 */ /* 0x001f680000300800 */
[----:B------:R0:W-:Y:S04]  /*5950*/  STL [R1+0x24c], R3 ;  /* 0x00024c0301007387 */ /* 0x0001e80000100800 */
[----:B------:R1:W-:Y:S01]  /*5960*/  STL [R1+0x250], R2 ;  /* 0x0002500201007387 */ /* 0x0003e20000100800 */
[----:B0-----:R-:W-:-:S01]  /*5970*/  FADD R3, RZ, R0 ;  /* 0x00000000ff037221 */ /* 0x001fc20000000000 */
[----:B------:R-:W-:Y:S01]  /*5980*/  FADD R0, RZ, R25 ;  /* 0x00000019ff007221 */ /* 0x000fe20000000000 */
[----:B-1----:R-:W-:-:S03]  /*5990*/  FADD R2, RZ, R24 ;  /* 0x00000018ff027221 */ /* 0x002fc60000000000 */
[----:B------:R0:W-:Y:S04]  /*59a0*/  STL [R1+0x254], R3 ;  /* 0x0002540301007387 */ /* 0x0001e80000100800 */
[----:B------:R1:W-:Y:S04]  /*59b0*/  STL [R1+0x258], R2 ;  /* 0x0002580201007387 */ /* 0x0003e80000100800 */
[----:B------:R2:W-:Y:S01]  /*59c0*/  STL [R1+0x25c], R0 ;  /* 0x00025c0001007387 */ /* 0x0005e20000100800 */
[----:B0-----:R-:W-:-:S01]  /*59d0*/  FADD R3, RZ, R26 ;  /* 0x0000001aff037221 */ /* 0x001fc20000000000 */
[----:B-1----:R-:W-:-:S04]  /*59e0*/  FADD R2, RZ, R27 ;  /* 0x0000001bff027221 */ /* 0x002fc80000000000 */
[----:B------:R0:W-:Y:S01]  /*59f0*/  STL [R1+0x260], R3 ;  /* 0x0002600301007387 */ /* 0x0001e20000100800 */
[----:B--2---:R-:W-:-:S03]  /*5a00*/  FADD R0, RZ, R28 ;  /* 0x0000001cff007221 */ /* 0x004fc60000000000 */
        /* <DEDUP_REMOVED lines=207> */
[----:B---3--:R-:W-:-:S04]  /*6700*/  FADD R2, RZ, R132 ;  /* 0x00000084ff027221 */ /* 0x008fc80000000000 */
[----:B------:R5:W-:Y:S01]  /*6710*/  STL [R1+0x404], R3 ;  /* 0x0004040301007387 */ /* 0x000be20000100800 */
[----:B----4-:R-:W-:-:S03]  /*6720*/  FADD R0, RZ, R133 ;  /* 0x00000085ff007221 */ /* 0x010fc60000000000 */
[----:B------:R0:W-:Y:S04]  /*6730*/  STL [R1+0x408], R2 ;  /* 0x0004080201007387 */ /* 0x0001e80000100800 */
[----:B------:R1:W-:Y:S01]  /*6740*/  STL [R1+0x40c], R0 ;  /* 0x00040c0001007387 */ /* 0x0003e20000100800 */
[----:B-----5:R-:W-:-:S01]  /*6750*/  FADD R3, RZ, R134 ;  /* 0x00000086ff037221 */ /* 0x020fc20000000000 */
[----:B0-----:R-:W-:-:S04]  /*6760*/  FADD R2, RZ, R135 ;  /* 0x00000087ff027221 */ /* 0x001fc80000000000 */
[----:B------:R0:W-:Y:S01]  /*6770*/  STL [R1+0x410], R3 ;  /* 0x0004100301007387 */ /* 0x0001e20000100800 */
[----:B-1----:R-:W-:-:S03]  /*6780*/  FADD R0, RZ, R136 ;  /* 0x00000088ff007221 */ /* 0x002fc60000000000 */
        /* <DEDUP_REMOVED lines=32> */
[----:B------:R-:W-:-:S05]  /*6990*/  UMOV UR6, URZ ;  /* 0x0000003f00067c82 */ /* 0x000fca0008000000 */
.L_x_26:
[----:B------:R-:W-:-:S04]  /*69a0*/  UIADD3 UR19, UR5, 0x1, URZ ;  /* 0x0000000105137890 */ /* 0x000fc8000fffe03f */
[----:B------:R-:W-:-:S04]  /*69b0*/  UISETP.NE.AND UP0, UPT, UR19, 0xc, UPT ;  /* 0x0000000c1300788c */ /* 0x000fc8000bf05270 */
[----:B------:R-:W-:Y:S02]  /*69c0*/  USEL UR8, URZ, 0x1, UP0 ;  /* 0x000000013f087887 */ /* 0x000fe40008000000 */
[----:B------:R-:W-:Y:S02]  /*69d0*/  USEL UR19, UR19, URZ, UP0 ;  /* 0x0000003f13137287 */ /* 0x000fe40008000000 */
[----:B------:R-:W-:-:S06]  /*69e0*/  ULOP3.LUT UR8, UR4, UR8, URZ, 0x3c, !UPT ;  /* 0x0000000804087292 */ /* 0x000fcc000f8e3c3f */
[----:B0-----:R-:W-:Y:S01]  /*69f0*/  IMAD.U32 R0, RZ, RZ, UR8 ;  /* 0x00000008ff007e24 */ /* 0x001fe2000f8e00ff */
[----:B------:R-:W-:-:S06]  /*6a00*/  UMOV UR8, 0x1 ;  /* 0x0000000100087882 */ /* 0x000fcc0000000000 */
.L_x_21:
[----:B------:R-:W-:-:S06]  /*6a10*/  UISETP.GE.AND UP0, UPT, UR16, 0x1, UPT ;  /* 0x000000011000788c */ /* 0x000fcc000bf06270 */
[----:B------:R-:W-:-:S13]  /*6a20*/  PLOP3.LUT P0, PT, PT, PT, UP0, 0x80, 0x0 ;  /* 0x000000000000781c */ /* 0x000fda0003f0f008 */
[----:B------:R-:W-:Y:S05]  /*6a30*/  @!P0 BRA `(.L_x_27) ;  /* 0x0000004c00ac8947 */ /* 0x000fea0003800000 */
[----:B------:R-:W-:Y:S01]  /*6a40*/  IMAD.U32 R2, RZ, RZ, UR16 ;  /* 0x00000010ff027e24 */ /* 0x000fe2000f8e00ff */
[----:B------:R-:W-:Y:S01]  /*6a50*/  UMOV UR26, UR5 ;  /* 0x00000005001a7c82 */ /* 0x000fe20008000000 */
[----:B------:R-:W-:-:S05]  /*6a60*/  ULDC UR32, c[0x0][0x50c] ;  /* 0x0001430000207ab9 */ /* 0x000fca0000000800 */
.L_x_35:
[----:B------:R-:W-:-:S06]  /*6a70*/  UISETP.NE.AND UP0, UPT, UR27, 0x3, UPT ;  /* 0x000000031b00788c */ /* 0x000fcc000bf05270 */
[----:B------:R-:W-:-:S13]  /*6a80*/  PLOP3.LUT P1, PT, PT, PT, UP0, 0x80, 0x0 ;  /* 0x000000000000781c */ /* 0x000fda0003f2f008 */
[----:B------:R-:W-:Y:S05]  /*6a90*/  @!P1 BRA `(.L_x_28) ;  /* 0x0000000000049947 */ /* 0x000fea0003800000 */
[----:B------:R-:W-:Y:S01]  /*6aa0*/  BPT.TRAP 0x1 ;  /* 0x000000040000795c */ /* 0x000fe20000300000 */
.L_x_28:
[----:B------:R-:W-:Y:S01]  /*6ab0*/  ULEA UR9, UR19, UR12, 0x3 ;  /* 0x0000000c13097291 */ /* 0x000fe2000f8e183f */
[----:B------:R-:W-:-:S08]  /*6ac0*/  SHF.L.U32 R3, R0, 0x1f, RZ ;  /* 0x0000001f00037819 */ /* 0x000fd000000006ff */
[----:B------:R0:W4:Y:S01]  /*6ad0*/  SYNCS.PHASECHK.TRANS64.TRYWAIT P0, [UR9], R3 ;  /* 0x00000003ff0075a7 */ /* 0x0001220008000149 */
[----:B------:R-:W-:Y:S05]  /*6ae0*/  @!P1 BRA `(.L_x_29) ;  /* 0x0000000000049947 */ /* 0x000fea0003800000 */
[----:B------:R-:W-:Y:S01]  /*6af0*/  BPT.TRAP 0x1 ;  /* 0x000000040000795c */ /* 0x000fe20000300000 */
.L_x_29:
[----:B----4-:R-:W-:Y:S05]  /*6b00*/  @P0 BRA `(.L_x_30) ;  /* 0x0000000000080947 */ /* 0x010fea0003800000 */
[----:B------:R-:W4:Y:S02]  /*6b10*/  SYNCS.PHASECHK.TRANS64.TRYWAIT P0, [UR9], R3 ;  /* 0x00000003ff0075a7 */ /* 0x000f240008000149 */
[----:B----4-:R-:W-:Y:S05]  /*6b20*/  @!P0 BRA `(.L_x_31) ;  /* 0x000001dc005c8947 */ /* 0x010fea0003800000 */
.L_x_30:
        /* <DEDUP_REMOVED lines=64> */
[----:B----4-:R-:W4:Y:S04]  /*6f30*/  LDL.LU.64 R108, [R1] ;  /* 0x00000000016c7983 */ /* 0x010f280000300a00 */
[----:B------:R-:W4:Y:S04]  /*6f40*/  LDL.LU.64 R110, [R1+0x8] ;  /* 0x00000800016e7983 */ /* 0x000f280000300a00 */
        /* <DEDUP_REMOVED lines=61> */
[----:B------:R-:W4:Y:S01]  /*7320*/  LDL.LU.64 R234, [R1+0x1f8] ;  /* 0x0001f80001ea7983 */ /* 0x000f220000300a00 */
[----:B------:R-:W-:-:S02]  /*7330*/  UIADD3 UR9, UR12, 0x200, URZ ;  /* 0x000002000c097890 */ /* 0x000fc4000fffe03f */
[----:B------:R-:W-:Y:S02]  /*7340*/  UIADD3 UR10, UR12, 0x6200, URZ ;  /* 0x000062000c0a7890 */ /* 0x000fe4000fffe03f */
[----:B------:R-:W-:Y:S02]  /*7350*/  UISETP.NE.AND UP0, UPT, UR7, URZ, UPT ;  /* 0x0000003f0700728c */ /* 0x000fe4000bf05270 */
[----:B------:R-:W-:Y:S02]  /*7360*/  USHF.R.U32.HI UR9, URZ, 0x4, UR9 ;  /* 0x000000043f097899 */ /* 0x000fe40008011609 */
[----:B------:R-:W-:Y:S02]  /*7370*/  USHF.R.U32.HI UR10, URZ, 0x4, UR10 ;  /* 0x000000043f0a7899 */ /* 0x000fe4000801160a */
[----:B------:R-:W-:Y:S02]  /*7380*/  USEL UR8, UR8, URZ, !UP0 ;  /* 0x0000003f08087287 */ /* 0x000fe4000c000000 */
[----:B------:R-:W-:-:S02]  /*7390*/  ULOP3.LUT UR9, UR9, 0x3fff, URZ, 0xc0, !UPT ;  /* 0x00003fff09097892 */ /* 0x000fc4000f8ec03f */
[----:B------:R-:W-:Y:S02]  /*73a0*/  ULOP3.LUT UR10, UR10, 0x3fff, URZ, 0xc0, !UPT ;  /* 0x00003fff0a0a7892 */ /* 0x000fe4000f8ec03f */
[----:B------:R-:W-:Y:S02]  /*73b0*/  UISETP.NE.U32.AND UP0, UPT, UR8, URZ, UPT ;  /* 0x0000003f0800728c */ /* 0x000fe4000bf05070 */
[----:B------:R-:W-:Y:S02]  /*73c0*/  ULOP3.LUT UR8, UR9, 0x10000, URZ, 0xfc, !UPT ;  /* 0x0001000009087892 */ /* 0x000fe4000f8efc3f */
[----:B------:R-:W-:Y:S02]  /*73d0*/  ULOP3.LUT UR10, UR10, 0x10000, URZ, 0xfc, !UPT ;  /* 0x000100000a0a7892 */ /* 0x000fe4000f8efc3f */
[----:B------:R-:W-:Y:S02]  /*73e0*/  ULEA UR8, UR19, UR8, 0x7 ;  /* 0x0000000813087291 */ /* 0x000fe4000f8e383f */
[----:B------:R-:W-:Y:S01]  /*73f0*/  ULEA UR10, UR19, UR10, 0xa ;  /* 0x0000000a130a7291 */ /* 0x000fe2000f8e503f */
[----:B------:R-:W-:Y:S01]  /*7400*/  UMOV UR9, 0xc0000010 ;  /* 0xc000001000097882 */ /* 0x000fe20000000000 */
[----:B------:R-:W-:Y:S01]  /*7410*/  UMOV UR11, 0xc0000010 ;  /* 0xc0000010000b7882 */ /* 0x000fe20000000000 */
[----:B----4-:R-:W-:-:S06]  /*7420*/  WARPGROUP.ARRIVE ;  /* 0x00000000000079c5 */ /* 0x010fcc0000000000 */
[----:B------:R-:W-:Y:S03]  /*7430*/  QGMMA.64x256x32.F32.E4M3.E4M3 R108, gdesc[UR8], R108, UP0, gsb0 ;  /* 0x03e00000086c79f3 */ /* 0x000fe6000b80086c */
[----:B------:R-:W-:Y:S02]  /*7440*/  WARPGROUP.DEPBAR.LE gsb0, 0x0 ;  /* 0x00008000000079c5 */ /* 0x000fe40000010000 */
[----:B------:R-:W-:Y:S01]  /*7450*/  STL.64 [R1], R108 ;  /* 0x0000006c01007387 */ /* 0x000fe20000100a00 */
[----:B0-----:R-:W-:-:S03]  /*7460*/  IMAD.MOV.U32 R3, RZ, RZ, R108 ;  /* 0x000000ffff037224 */ /* 0x001fc600078e006c */
        /* <DEDUP_REMOVED lines=63> */
[----:B0-----:R0:W5:Y:S04]  /*7860*/  LDL.LU.64 R234, [R1+0x680] ;  /* 0x0006800001ea7983 */ /* 0x0011680000300a00 */
[----:B------:R0:W5:Y:S04]  /*7870*/  LDL.LU.64 R232, [R1+0x678] ;  /* 0x0006780001e87983 */ /* 0x0001680000300a00 */
        /* <DEDUP_REMOVED lines=62> */
[----:B------:R-:W-:Y:S01]  /*7c60*/  UIADD3 UR10, UR10, 0x200, URZ ;  /* 0x000002000a0a7890 */ /* 0x000fe2000fffe03f */
[----:B------:R-:W-:Y:S01]  /*7c70*/  UMOV UR11, 0xc0000010 ;  /* 0xc0000010000b7882 */ /* 0x000fe20000000000 */
[----:B------:R-:W-:Y:S01]  /*7c80*/  UIADD3 UR6, UR6, 0x1, URZ ;  /* 0x0000000106067890 */ /* 0x000fe2000fffe03f */
[----:B----4-:R-:W-:-:S06]  /*7c90*/  WARPGROUP.ARRIVE ;  /* 0x00000000000079c5 */ /* 0x010fcc0000000000 */
[----:B------:R-:W-:Y:S01]  /*7ca0*/  QGMMA.64x256x32.F32.E4M3.E4M3 R24, gdesc[UR8], R24, UP0, gsb0 ;  /* 0x03e00000081879f3 */ /* 0x000fe2000b800818 */
[----:B------:R-:W-:-:S04]  /*7cb0*/  UISETP.NE.AND UP0, UPT, UR6, UR32, UPT ;  /* 0x000000200600728c */ /* 0x000fc8000bf05270 */
[----:B------:R-:W-:-:S06]  /*7cc0*/  USEL UR7, URZ, 0x1, UP0 ;  /* 0x000000013f077887 */ /* 0x000fcc0008000000 */
[----:B------:R-:W-:Y:S01]  /*7cd0*/  ISETP.NE.AND P0, PT, RZ, UR7, PT ;  /* 0x00000007ff007c0c */ /* 0x000fe2000bf05270 */
[----:B------:R-:W-:-:S12]  /*7ce0*/  WARPGROUP.DEPBAR.LE gsb0, 0x0 ;  /* 0x00008000000079c5 */ /* 0x000fd80000010000 */
[----:B0-----:R-:W-:Y:S05]  /*7cf0*/  @!P0 BRA `(.L_x_32) ;  /* 0x00000038008c8947 */ /* 0x001fea0003800000 */
[----:B------:R0:W-:Y:S04]  /*7d00*/  STL [R1+0x670], R31 ;  /* 0x0006701f01007387 */ /* 0x0001e80000100800 */
[----:B------:R4:W-:Y:S01]  /*7d10*/  STL [R1+0x66c], R32 ;  /* 0x00066c2001007387 */ /* 0x0009e20000100800 */
[----:B0-----:R-:W-:-:S03]  /*7d20*/  IMAD.MOV.U32 R31, RZ, RZ, R3 ;  /* 0x000000ffff1f7224 */ /* 0x001fc600078e0003 */
[----:B----4-:R-:W4:Y:S04]  /*7d30*/  LDL R32, [R1+0x4] ;  /* 0x0000040001207983 */ /* 0x010f280000100800 */
[----:B------:R0:W-:Y:S04]  /*7d40*/  STL [R1+0x668], R33 ;  /* 0x0006682101007387 */ /* 0x0001e80000100800 */
[----:B0-----:R-:W2:Y:S04]  /*7d50*/  LDL R33, [R1+0x8] ;  /* 0x0000080001217983 */ /* 0x001ea80000100800 */
        /* <DEDUP_REMOVED lines=177> */
[----:B0-----:R-:W3:Y:S04]  /*8870*/  LDL.LU R122, [R1+0x200] ;  /* 0x00020000017a7983 */ /* 0x001ee80000300800 */
        /* <DEDUP_REMOVED lines=14> */
[----:B------:R-:W3:Y:S04]  /*8960*/  LDL.LU R3, [R1+0x234] ;  /* 0x0002340001037983 */ /* 0x000ee80000300800 */
        /* <DEDUP_REMOVED lines=46> */
[----:B-----5:R0:W-:Y:S04]  /*8c50*/  STL [R1+0x488], R0 ;  /* 0x0004880001007387 */ /* 0x0201e80000100800 */
[----:B0-----:R-:W3:Y:S01]  /*8c60*/  LDL R0, [R1+0x168] ;  /* 0x0001680001007983 */ /* 0x001ee20000100800 */
[----:B------:R-:W-:-:S01]  /*8c70*/  FADD R4, R31, R4 ;  /* 0x000000041f047221 */ /* 0x000fc20000000000 */
[----:B----4-:R-:W-:Y:S01]  /*8c80*/  FADD R5, R32, R5 ;  /* 0x0000000520057221 */ /* 0x010fe20000000000 */
[----:B--2---:R-:W-:-:S01]  /*8c90*/  FADD R6, R33, R6 ;  /* 0x0000000621067221 */ /* 0x004fc20000000000 */
[----:B------:R-:W2:Y:S01]  /*8ca0*/  LDL.LU R31, [R1+0x670] ;  /* 0x00067000011f7983 */ /* 0x000ea20000300800 */
[----:B---3--:R-:W-:-:S01]  /*8cb0*/  FADD R7, R34, R7 ;  /* 0x0000000722077221 */ /* 0x008fc20000000000 */
[----:B------:R-:W-:-:S02]  /*8cc0*/  FADD R8, R35, R8 ;  /* 0x0000000823087221 */ /* 0x000fc40000000000 */
[----:B------:R-:W3:Y:S01]  /*8cd0*/  LDL.LU R32, [R1+0x66c] ;  /* 0x00066c0001207983 */ /* 0x000ee20000300800 */
[----:B------:R-:W-:-:S03]  /*8ce0*/  FADD R9, R36, R9 ;  /* 0x0000000924097221 */ /* 0x000fc60000000000 */
[----:B------:R-:W4:Y:S01]  /*8cf0*/  LDL.LU R33, [R1+0x668] ;  /* 0x0006680001217983 */ /* 0x000f220000300800 */
        /* <DEDUP_REMOVED lines=160> */
[----:B------:R-:W-:-:S01]  /*9700*/  FADD R218, R117, R218 ;  /* 0x000000da75da7221 */ /* 0x000fc20000000000 */
[----:B------:R-:W-:Y:S02]  /*9710*/  FADD R122, R124, R122 ;  /* 0x0000007a7c7a7221 */ /* 0x000fe40000000000 */
[----:B------:R-:W4:Y:S01]  /*9720*/  LDL.LU R114, [R1+0x524] ;  /* 0x0005240001727983 */ /* 0x000f220000300800 */
[----:B------:R-:W-:-:S03]  /*9730*/  FADD R219, R118, R219 ;  /* 0x000000db76db7221 */ /* 0x000fc60000000000 */
[----:B------:R-:W4:Y:S01]  /*9740*/  LDL.LU R115, [R1+0x520] ;  /* 0x0005200001737983 */ /* 0x000f220000300800 */
[----:B------:R-:W-:-:S03]  /*9750*/  FADD R220, R119, R220 ;  /* 0x000000dc77dc7221 */ /* 0x000fc60000000000 */
[----:B------:R-:W4:Y:S01]  /*9760*/  LDL.LU R116, [R1+0x51c] ;  /* 0x00051c0001747983 */ /* 0x000f220000300800 */
[----:B------:R-:W-:-:S03]  /*9770*/  FADD R221, R120, R221 ;  /* 0x000000dd78dd7221 */ /* 0x000fc60000000000 */
[----:B------:R-:W4:Y:S04]  /*9780*/  LDL.LU R117, [R1+0x518] ;  /* 0x0005180001757983 */ /* 0x000f280000300800 */
[----:B------:R-:W4:Y:S04]  /*9790*/  LDL.LU R118, [R1+0x514] ;  /* 0x0005140001767983 */ /* 0x000f280000300800 */
[----:B------:R-:W4:Y:S04]  /*97a0*/  LDL.LU R119, [R1+0x510] ;  /* 0x0005100001777983 */ /* 0x000f280000300800 */
[----:B------:R-:W4:Y:S01]  /*97b0*/  LDL.LU R120, [R1+0x50c] ;  /* 0x00050c0001787983 */ /* 0x000f220000300800 */
[----:B------:R-:W-:-:S01]  /*97c0*/  FADD R237, R126, R237 ;  /* 0x000000ed7eed7221 */ /* 0x000fc20000000000 */
[----:B------:R-:W-:Y:S01]  /*97d0*/  FADD R236, R128, R236 ;  /* 0x000000ec80ec7221 */ /* 0x000fe20000000000 */
[----:B------:R-:W-:-:S01]  /*97e0*/  FADD R225, R150, R225 ;  /* 0x000000e196e17221 */ /* 0x000fc20000000000 */
[----:B------:R0:W-:Y:S01]  /*97f0*/  STL [R1+0x200], R122 ;  /* 0x0002007a01007387 */ /* 0x0001e20000100800 */
[----:B------:R-:W-:-:S01]  /*9800*/  FADD R228, R146, R228 ;  /* 0x000000e492e47221 */ /* 0x000fc20000000000 */
[----:B------:R-:W-:Y:S01]  /*9810*/  FADD R230, R143, R230 ;  /* 0x000000e68fe67221 */ /* 0x000fe20000000000 */
[----:B------:R-:W-:-:S01]  /*9820*/  FADD R231, R141, R231 ;  /* 0x000000e78de77221 */ /* 0x000fc20000000000 */
[----:B------:R-:W-:Y:S01]  /*9830*/  FADD R223, R2, R223 ;  /* 0x000000df02df7221 */ /* 0x000fe20000000000 */
[----:B------:R-:W-:-:S01]  /*9840*/  FADD R222, R0, R222 ;  /* 0x000000de00de7221 */ /* 0x000fc20000000000 */
[----:B------:R-:W-:Y:S01]  /*9850*/  FADD R224, R151, R224 ;  /* 0x000000e097e07221 */ /* 0x000fe20000000000 */
[----:B------:R-:W-:-:S01]  /*9860*/  FADD R226, R149, R226 ;  /* 0x000000e295e27221 */ /* 0x000fc20000000000 */
[----:B------:R-:W-:Y:S01]  /*9870*/  FADD R227, R147, R227 ;  /* 0x000000e393e37221 */ /* 0x000fe20000000000 */
[----:B------:R-:W-:-:S01]  /*9880*/  FADD R229, R145, R229 ;  /* 0x000000e591e57221 */ /* 0x000fc20000000000 */
[----:B0-----:R-:W2:Y:S01]  /*9890*/  LDL.LU R122, [R1+0x204] ;  /* 0x00020400017a7983 */ /* 0x001ea20000300800 */
[----:B------:R-:W-:-:S01]  /*98a0*/  FADD R232, R136, R232 ;  /* 0x000000e888e87221 */ /* 0x000fc20000000000 */
[----:B------:R-:W-:Y:S01]  /*98b0*/  FADD R233, R134, R233 ;  /* 0x000000e986e97221 */ /* 0x000fe20000000000 */
[----:B------:R-:W-:-:S01]  /*98c0*/  FADD R234, R132, R234 ;  /* 0x000000ea84ea7221 */ /* 0x000fc20000000000 */
[----:B------:R-:W3:Y:S01]  /*98d0*/  LDL.LU R124, [R1+0x208] ;  /* 0x00020800017c7983 */ /* 0x000ee20000300800 */
[----:B------:R-:W-:-:S03]  /*98e0*/  FADD R235, R130, R235 ;  /* 0x000000eb82eb7221 */ /* 0x000fc60000000000 */
[----:B------:R-:W4:Y:S04]  /*98f0*/  LDL.LU R126, [R1+0x20c] ;  /* 0x00020c00017e7983 */ /* 0x000f280000300800 */
[----:B------:R-:W4:Y:S04]  /*9900*/  LDL.LU R128, [R1+0x210] ;  /* 0x0002100001807983 */ /* 0x000f280000300800 */
[----:B------:R-:W4:Y:S04]  /*9910*/  LDL.LU R150, [R1+0x214] ;  /* 0x0002140001967983 */ /* 0x000f280000300800 */
[----:B------:R-:W4:Y:S04]  /*9920*/  LDL.LU R146, [R1+0x218] ;  /* 0x0002180001927983 */ /* 0x000f280000300800 */
[----:B------:R-:W4:Y:S04]  /*9930*/  LDL.LU R143, [R1+0x21c] ;  /* 0x00021c00018f7983 */ /* 0x000f280000300800 */
[----:B------:R-:W4:Y:S04]  /*9940*/  LDL.LU R141, [R1+0x220] ;  /* 0x00022000018d7983 */ /* 0x000f280000300800 */
[----:B------:R-:W4:Y:S04]  /*9950*/  LDL.LU R2, [R1+0x224] ;  /* 0x0002240001027983 */ /* 0x000f280000300800 */
[----:B------:R-:W4:Y:S04]  /*9960*/  LDL.LU R0, [R1+0x228] ;  /* 0x0002280001007983 */ /* 0x000f280000300800 */
[----:B------:R-:W4:Y:S04]  /*9970*/  LDL R130, [R1+0x1e0] ;  /* 0x0001e00001827983 */ /* 0x000f280000100800 */
[----:B------:R-:W4:Y:S04]  /*9980*/  LDL R132, [R1+0x1e4] ;  /* 0x0001e40001847983 */ /* 0x000f280000100800 */
[----:B------:R-:W4:Y:S04]  /*9990*/  LDL R134, [R1+0x1e8] ;  /* 0x0001e80001867983 */ /* 0x000f280000100800 */
[----:B------:R-:W4:Y:S04]  /*99a0*/  LDL R136, [R1+0x1ec] ;  /* 0x0001ec0001887983 */ /* 0x000f280000100800 */
[----:B------:R-:W4:Y:S04]  /*99b0*/  LDL R151, [R1+0x1f0] ;  /* 0x0001f00001977983 */ /* 0x000f280000100800 */
[----:B------:R-:W4:Y:S04]  /*99c0*/  LDL R149, [R1+0x1f4] ;  /* 0x0001f40001957983 */ /* 0x000f280000100800 */
[----:B------:R-:W4:Y:S04]  /*99d0*/  LDL R147, [R1+0x1f8] ;  /* 0x0001f80001937983 */ /* 0x000f280000100800 */
[----:B------:R-:W4:Y:S01]  /*99e0*/  LDL R145, [R1+0x1fc] ;  /* 0x0001fc0001917983 */ /* 0x000f220000100800 */
[----:B------:R-:W-:-:S01]  /*99f0*/  FADD R137, R138, R137 ;  /* 0x000000898a897221 */ /* 0x000fc20000000000 */
[----:B------:R-:W-:Y:S01]  /*9a00*/  FADD R133, R135, R133 ;  /* 0x0000008587857221 */ /* 0x000fe20000000000 */
[----:B------:R-:W-:-:S01]  /*9a10*/  FADD R3, R131, R3 ;  /* 0x0000000383037221 */ /* 0x000fc20000000000 */
[----:B--2---:R-:W-:-:S02]  /*9a20*/  FADD R122, R121, R122 ;  /* 0x0000007a797a7221 */ /* 0x004fc40000000000 */
[----:B------:R-:W2:Y:S01]  /*9a30*/  LDL.LU R121, [R1+0x508] ;  /* 0x0005080001797983 */ /* 0x000ea20000300800 */
[----:B---3--:R-:W-:-:S03]  /*9a40*/  FADD R124, R123, R124 ;  /* 0x0000007c7b7c7221 */ /* 0x008fc60000000000 */
[----:B------:R0:W-:Y:S01]  /*9a50*/  STL [R1+0x204], R122 ;  /* 0x0002047a01007387 */ /* 0x0001e20000100800 */
[----:B----4-:R-:W-:-:S01]  /*9a60*/  FADD R126, R125, R126 ;  /* 0x0000007e7d7e7221 */ /* 0x010fc20000000000 */
[----:B------:R-:W-:Y:S02]  /*9a70*/  FADD R128, R127, R128 ;  /* 0x000000807f807221 */ /* 0x000fe40000000000 */
[----:B0-----:R-:W3:Y:S04]  /*9a80*/  LDL.LU R122, [R1+0x504] ;  /* 0x00050400017a7983 */ /* 0x001ee80000300800 */
[----:B------:R-:W4:Y:S04]  /*9a90*/  LDL.LU R123, [R1+0x500] ;  /* 0x00050000017b7983 */ /* 0x000f280000300800 */
[----:B------:R0:W-:Y:S01]  /*9aa0*/  STL [R1+0x208], R124 ;  /* 0x0002087c01007387 */ /* 0x0001e20000100800 */
[----:B------:R-:W-:-:S01]  /*9ab0*/  FADD R150, R129, R150 ;  /* 0x0000009681967221 */ /* 0x000fc20000000000 */
[----:B------:R-:W-:Y:S01]  /*9ac0*/  FADD R146, R148, R146 ;  /* 0x0000009294927221 */ /* 0x000fe20000000000 */
[----:B------:R-:W-:-:S01]  /*9ad0*/  FADD R143, R144, R143 ;  /* 0x0000008f908f7221 */ /* 0x000fc20000000000 */
[----:B------:R-:W-:Y:S01]  /*9ae0*/  FADD R141, R142, R141 ;  /* 0x0000008d8e8d7221 */ /* 0x000fe20000000000 */
[----:B0-----:R-:W4:Y:S04]  /*9af0*/  LDL.LU R124, [R1+0x4fc] ;  /* 0x0004fc00017c7983 */ /* 0x001f280000300800 */
[----:B------:R-:W4:Y:S04]  /*9b00*/  LDL.LU R125, [R1+0x4f8] ;  /* 0x0004f800017d7983 */ /* 0x000f280000300800 */
[----:B------:R0:W-:Y:S01]  /*9b10*/  STL [R1+0x20c], R126 ;  /* 0x00020c7e01007387 */ /* 0x0001e20000100800 */
[----:B------:R-:W-:-:S01]  /*9b20*/  FADD R2, R140, R2 ;  /* 0x000000028c027221 */ /* 0x000fc20000000000 */
[----:B------:R-:W-:-:S02]  /*9b30*/  FADD R0, R139, R0 ;  /* 0x000000008b007221 */ /* 0x000fc40000000000 */
[----:B0-----:R-:W4:Y:S04]  /*9b40*/  LDL.LU R126, [R1+0x4f4] ;  /* 0x0004f400017e7983 */ /* 0x001f280000300800 */
[----:B------:R-:W4:Y:S04]  /*9b50*/  LDL.LU R127, [R1+0x4f0] ;  /* 0x0004f000017f7983 */ /* 0x000f280000300800 */
[----:B------:R0:W-:Y:S04]  /*9b60*/  STL [R1+0x210], R128 ;  /* 0x0002108001007387 */ /* 0x0001e80000100800 */
[----:B0-----:R-:W4:Y:S04]  /*9b70*/  LDL.LU R128, [R1+0x4ec] ;  /* 0x0004ec0001807983 */ /* 0x001f280000300800 */
[----:B------:R-:W4:Y:S04]  /*9b80*/  LDL.LU R129, [R1+0x4e8] ;  /* 0x0004e80001817983 */ /* 0x000f280000300800 */
[----:B------:R-:W-:Y:S04]  /*9b90*/  STL [R1+0x214], R150 ;  /* 0x0002149601007387 */ /* 0x000fe80000100800 */
[----:B------:R-:W-:Y:S04]  /*9ba0*/  STL [R1+0x218], R146 ;  /* 0x0002189201007387 */ /* 0x000fe80000100800 */
[----:B------:R-:W-:Y:S04]  /*9bb0*/  STL [R1+0x21c], R143 ;  /* 0x00021c8f01007387 */ /* 0x000fe80000100800 */
[----:B------:R-:W-:Y:S04]  /*9bc0*/  STL [R1+0x220], R141 ;  /* 0x0002208d01007387 */ /* 0x000fe80000100800 */
[----:B------:R-:W-:Y:S04]  /*9bd0*/  STL [R1+0x224], R2 ;  /* 0x0002240201007387 */ /* 0x000fe80000100800 */
[----:B------:R-:W-:Y:S04]  /*9be0*/  STL [R1+0x228], R0 ;  /* 0x0002280001007387 */ /* 0x000fe80000100800 */
[----:B------:R-:W2:Y:S04]  /*9bf0*/  LDL.LU R131, [R1+0x238] ;  /* 0x0002380001837983 */ /* 0x000ea80000300800 */
[----:B------:R-:W-:Y:S04]  /*9c00*/  STL [R1+0x22c], R137 ;  /* 0x00022c8901007387 */ /* 0x000fe80000100800 */
[----:B------:R0:W-:Y:S04]  /*9c10*/  STL [R1+0x230], R133 ;  /* 0x0002308501007387 */ /* 0x0001e80000100800 */
[----:B0-----:R-:W3:Y:S04]  /*9c20*/  LDL.LU R133, [R1+0x23c] ;  /* 0x00023c0001857983 */ /* 0x001ee80000300800 */
[----:B------:R-:W4:Y:S04]  /*9c30*/  LDL.LU R135, [R1+0x240] ;  /* 0x0002400001877983 */ /* 0x000f280000300800 */
[----:B------:R0:W-:Y:S04]  /*9c40*/  STL [R1+0x234], R3 ;  /* 0x0002340301007387 */ /* 0x0001e80000100800 */
        /* <DEDUP_REMOVED lines=11> */
[----:B0-----:R-:W4:Y:S04]  /*9d00*/  LDL.LU R3, [R1+0x270] ;  /* 0x0002700001037983 */ /* 0x001f280000300800 */
[----:B------:R-:W4:Y:S04]  /*9d10*/  LDL.LU R2, [R1+0x274] ;  /* 0x0002740001027983 */ /* 0x000f280000300800 */
[----:B------:R-:W4:Y:S01]  /*9d20*/  LDL.LU R0, [R1+0x278] ;  /* 0x0002780001007983 */ /* 0x000f220000300800 */
[----:B--2---:R-:W-:-:S03]  /*9d30*/  FADD R131, R130, R131 ;  /* 0x0000008382837221 */ /* 0x004fc60000000000 */
[----:B------:R-:W2:Y:S04]  /*9d40*/  LDL.LU R130, [R1+0x4e4] ;  /* 0x0004e40001827983 */ /* 0x000ea80000300800 */
[----:B------:R0:W-:Y:S04]  /*9d50*/  STL [R1+0x238], R131 ;  /* 0x0002388301007387 */ /* 0x0001e80000100800 */
[----:B0-----:R-:W2:Y:S01]  /*9d60*/  LDL.LU R131, [R1+0x4e0] ;  /* 0x0004e00001837983 */ /* 0x001ea20000300800 */
[----:B---3--:R-:W-:-:S03]  /*9d70*/  FADD R133, R132, R133 ;  /* 0x0000008584857221 */ /* 0x008fc60000000000 */
[----:B------:R-:W3:Y:S01]  /*9d80*/  LDL.LU R132, [R1+0x4dc] ;  /* 0x0004dc0001847983 */ /* 0x000ee20000300800 */
[----:B----4-:R-:W-:-:S03]  /*9d90*/  FADD R135, R134, R135 ;  /* 0x0000008786877221 */ /* 0x010fc60000000000 */
[----:B------:R0:W-:Y:S01]  /*9da0*/  STL [R1+0x23c], R133 ;  /* 0x00023c8501007387 */ /* 0x0001e20000100800 */
[----:B------:R-:W-:-:S03]  /*9db0*/  FADD R137, R136, R137 ;  /* 0x0000008988897221 */ /* 0x000fc60000000000 */
[----:B0-----:R-:W4:Y:S01]  /*9dc0*/  LDL.LU R133, [R1+0x4d8] ;  /* 0x0004d80001857983 */ /* 0x001f220000300800 */
[----:B------:R-:W-:-:S03]  /*9dd0*/  FADD R150, R151, R150 ;  /* 0x0000009697967221 */ /* 0x000fc60000000000 */
[----:B------:R-:W4:Y:S01]  /*9de0*/  LDL.LU R134, [R1+0x4d4] ;  /* 0x0004d40001867983 */ /* 0x000f220000300800 */
[----:B------:R-:W-:-:S03]  /*9df0*/  FADD R148, R149, R148 ;  /* 0x0000009495947221 */ /* 0x000fc60000000000 */
[----:B------:R0:W-:Y:S01]  /*9e00*/  STL [R1+0x240], R135 ;  /* 0x0002408701007387 */ /* 0x0001e20000100800 */
[----:B------:R-:W-:-:S01]  /*9e10*/  FADD R146, R147, R146 ;  /* 0x0000009293927221 */ /* 0x000fc20000000000 */
[----:B------:R-:W-:Y:S02]  /*9e20*/  FADD R144, R145, R144 ;  /* 0x0000009091907221 */ /* 0x000fe40000000000 */
[----:B0-----:R-:W4:Y:S01]  /*9e30*/  LDL.LU R135, [R1+0x4d0] ;  /* 0x0004d00001877983 */ /* 0x001f220000300800 */
[----:B------:R-:W-:-:S03]  /*9e40*/  FADD R143, R24, R143 ;  /* 0x0000008f188f7221 */ /* 0x000fc60000000000 */
[----:B------:R-:W4:Y:S01]  /*9e50*/  LDL.LU R136, [R1+0x4cc] ;  /* 0x0004cc0001887983 */ /* 0x000f220000300800 */
[----:B------:R-:W-:-:S03]  /*9e60*/  FADD R142, R25, R142 ;  /* 0x0000008e198e7221 */ /* 0x000fc60000000000 */
[----:B------:R0:W-:Y:S01]  /*9e70*/  STL [R1+0x244], R137 ;  /* 0x0002448901007387 */ /* 0x0001e20000100800 */
[----:B------:R-:W-:-:S01]  /*9e80*/  FADD R141, R26, R141 ;  /* 0x0000008d1a8d7221 */ /* 0x000fc20000000000 */
[----:B------:R-:W-:Y:S01]  /*9e90*/  FADD R140, R27, R140 ;  /* 0x0000008c1b8c7221 */ /* 0x000fe20000000000 */
[----:B------:R-:W-:-:S01]  /*9ea0*/  FADD R139, R28, R139 ;  /* 0x0000008b1c8b7221 */ /* 0x000fc20000000000 */
[----:B0-----:R-:W4:Y:S04]  /*9eb0*/  LDL.LU R137, [R1+0x4c8] ;  /* 0x0004c80001897983 */ /* 0x001f280000300800 */
[----:B------:R0:W-:Y:S01]  /*9ec0*/  STL [R1+0x248], R150 ;  /* 0x0002489601007387 */ /* 0x0001e20000100800 */
[----:B------:R-:W-:-:S03]  /*9ed0*/  FADD R138, R29, R138 ;  /* 0x0000008a1d8a7221 */ /* 0x000fc60000000000 */
[----:B------:R1:W-:Y:S04]  /*9ee0*/  STL [R1+0x24c], R148 ;  /* 0x00024c9401007387 */ /* 0x0003e80000100800 */
        /* <DEDUP_REMOVED lines=9> */
[----:B------:R1:W-:Y:S04]  /*9f80*/  STL [R1+0x268], R139 ;  /* 0x0002688b01007387 */ /* 0x0003e80000100800 */
[----:B------:R1:W-:Y:S04]  /*9f90*/  STL [R1+0x26c], R138 ;  /* 0x00026c8a01007387 */ /* 0x0003e80000100800 */
[----:B------:R-:W2:Y:S04]  /*9fa0*/  LDL.LU R151, [R1+0x27c] ;  /* 0x00027c0001977983 */ /* 0x000ea80000300800 */
[----:B------:R1:W-:Y:S04]  /*9fb0*/  STL [R1+0x270], R3 ;  /* 0x0002700301007387 */ /* 0x0003e80000100800 */
[----:B0-----:R-:W3:Y:S04]  /*9fc0*/  LDL.LU R150, [R1+0x280] ;  /* 0x0002800001967983 */ /* 0x001ee80000300800 */
[----:B------:R0:W-:Y:S04]  /*9fd0*/  STL [R1+0x274], R2 ;  /* 0x0002740201007387 */ /* 0x0001e80000100800 */
[----:B------:R-:W4:Y:S04]  /*9fe0*/  LDL.LU R149, [R1+0x284] ;  /* 0x0002840001957983 */ /* 0x000f280000300800 */
[----:B------:R0:W-:Y:S04]  /*9ff0*/  STL [R1+0x278], R0 ;  /* 0x0002780001007387 */ /* 0x0001e80000100800 */
[----:B-1----:R-:W4:Y:S04]  /*a000*/  LDL.LU R148, [R1+0x288] ;  /* 0x0002880001947983 */ /* 0x002f280000300800 */
        /* <DEDUP_REMOVED lines=12> */
[----:B------:R-:W4:Y:S01]  /*a0d0*/  LDL.LU R0, [R1+0x2bc] ;  /* 0x0002bc0001007983 */ /* 0x000f220000300800 */
[----:B--2---:R-:W-:-:S01]  /*a0e0*/  FADD R151, R33, R151 ;  /* 0x0000009721977221 */ /* 0x004fc20000000000 */
[----:B---3--:R-:W-:-:S04]  /*a0f0*/  FADD R150, R34, R150 ;  /* 0x0000009622967221 */ /* 0x008fc80000000000 */
[----:B------:R0:W-:Y:S01]  /*a100*/  STL [R1+0x27c], R151 ;  /* 0x00027c9701007387 */ /* 0x0001e20000100800 */
[----:B----4-:R-:W-:-:S03]  /*a110*/  FADD R149, R35, R149 ;  /* 0x0000009523957221 */ /* 0x010fc60000000000 */
[----:B------:R1:W-:Y:S01]  /*a120*/  STL [R1+0x280], R150 ;  /* 0x0002809601007387 */ /* 0x0003e20000100800 */
[----:B------:R-:W-:-:S03]  /*a130*/  FADD R148, R36, R148 ;  /* 0x0000009424947221 */ /* 0x000fc60000000000 */
        /* <DEDUP_REMOVED lines=24> */
[----:B0-----:R-:W4:Y:S01]  /*a2c0*/  LDL.LU R151, [R1+0x2c0] ;  /* 0x0002c00001977983 */ /* 0x001f220000300800 */
[----:B------:R-:W-:-:S03]  /*a2d0*/  FADD R0, R49, R0 ;  /* 0x0000000031007221 */ /* 0x000fc60000000000 */
[----:B------:R0:W-:Y:S04]  /*a2e0*/  STL [R1+0x2b4], R3 ;  /* 0x0002b40301007387 */ /* 0x0001e80000100800 */
[----:B-1----:R-:W4:Y:S04]  /*a2f0*/  LDL.LU R150, [R1+0x2c4] ;  /* 0x0002c40001967983 */ /* 0x002f280000300800 */
[----:B------:R1:W-:Y:S04]  /*a300*/  STL [R1+0x2b8], R2 ;  /* 0x0002b80201007387 */ /* 0x0003e80000100800 */
[----:B--2---:R-:W2:Y:S04]  /*a310*/  LDL.LU R149, [R1+0x2c8] ;  /* 0x0002c80001957983 */ /* 0x004ea80000300800 */
[----:B------:R1:W-:Y:S04]  /*a320*/  STL [R1+0x2bc], R0 ;  /* 0x0002bc0001007387 */ /* 0x0003e80000100800 */
[----:B---3--:R-:W3:Y:S04]  /*a330*/  LDL.LU R148, [R1+0x2cc] ;  /* 0x0002cc0001947983 */ /* 0x008ee80000300800 */
[----:B----4-:R-:W4:Y:S04]  /*a340*/  LDL.LU R147, [R1+0x2d0] ;  /* 0x0002d00001937983 */ /* 0x010f280000300800 */
        /* <DEDUP_REMOVED lines=10> */
[----:B-1----:R-:W4:Y:S04]  /*a3f0*/  LDL.LU R2, [R1+0x2fc] ;  /* 0x0002fc0001027983 */ /* 0x002f280000300800 */
[----:B------:R-:W4:Y:S01]  /*a400*/  LDL.LU R0, [R1+0x300] ;  /* 0x0003000001007983 */ /* 0x000f220000300800 */
[----:B------:R-:W-:-:S01]  /*a410*/  FADD R151, R50, R151 ;  /* 0x0000009732977221 */ /* 0x000fc20000000000 */
[----:B------:R-:W-:-:S04]  /*a420*/  FADD R150, R51, R150 ;  /* 0x0000009633967221 */ /* 0x000fc80000000000 */
[----:B------:R0:W-:Y:S01]  /*a430*/  STL [R1+0x2c0], R151 ;  /* 0x0002c09701007387 */ /* 0x0001e20000100800 */
[----:B--2---:R-:W-:-:S03]  /*a440*/  FADD R149, R52, R149 ;  /* 0x0000009534957221 */ /* 0x004fc60000000000 */
[----:B------:R1:W-:Y:S01]  /*a450*/  STL [R1+0x2c4], R150 ;  /* 0x0002c49601007387 */ /* 0x0003e20000100800 */
[----:B---3--:R-:W-:-:S03]  /*a460*/  FADD R148, R53, R148 ;  /* 0x0000009435947221 */ /* 0x008fc60000000000 */
        /* <DEDUP_REMOVED lines=200> */
[----:B------:R-:W-:Y:S01]  /*b0f0*/  STL [R1+0x3d0], R151 ;  /* 0x0003d09701007387 */ /* 0x000fe20000100800 */
[----:B--2---:R-:W-:-:S03]  /*b100*/  FADD R149, R120, R149 ;  /* 0x0000009578957221 */ /* 0x004fc60000000000 */
[----:B------:R-:W-:Y:S01]  /*b110*/  STL [R1+0x3d4], R150 ;  /* 0x0003d49601007387 */ /* 0x000fe20000100800 */
[----:B---3--:R-:W-:-:S03]  /*b120*/  FADD R148, R121, R148 ;  /* 0x0000009479947221 */ /* 0x008fc60000000000 */
[----:B------:R-:W-:Y:S01]  /*b130*/  STL [R1+0x3d8], R149 ;  /* 0x0003d89501007387 */ /* 0x000fe20000100800 */
[----:B----4-:R-:W-:-:S03]  /*b140*/  FADD R147, R122, R147 ;  /* 0x000000937a937221 */ /* 0x010fc60000000000 */
[----:B------:R-:W-:Y:S01]  /*b150*/  STL [R1+0x3dc], R148 ;  /* 0x0003dc9401007387 */ /* 0x000fe20000100800 */
[----:B------:R-:W-:-:S03]  /*b160*/  FADD R146, R123, R146 ;  /* 0x000000927b927221 */ /* 0x000fc60000000000 */
        /* <DEDUP_REMOVED lines=18> */
[----:B------:R0:W-:Y:S04]  /*b290*/  STL [R1+0x404], R138 ;  /* 0x0004048a01007387 */ /* 0x0001e80000100800 */
[----:B0-----:R-:W2:Y:S04]  /*b2a0*/  LDL.LU R138, [R1+0x414] ;  /* 0x00041400018a7983 */ /* 0x001ea80000300800 */
[----:B------:R-:W-:Y:S04]  /*b2b0*/  STL [R1+0x408], R3 ;  /* 0x0004080301007387 */ /* 0x000fe80000100800 */
[----:B------:R-:W3:Y:S01]  /*b2c0*/  LDL.LU R139, [R1+0x418] ;  /* 0x00041800018b7983 */ /* 0x000ee20000300800 */
[----:B------:R-:W-:-:S01]  /*b2d0*/  FADD R2, R133, R2 ;  /* 0x0000000285027221 */ /* 0x000fc20000000000 */
[----:B------:R-:W-:-:S04]  /*b2e0*/  FADD R0, R134, R0 ;  /* 0x0000000086007221 */ /* 0x000fc80000000000 */
[----:B------:R0:W-:Y:S04]  /*b2f0*/  STL [R1+0x40c], R2 ;  /* 0x00040c0201007387 */ /* 0x0001e80000100800 */
        /* <DEDUP_REMOVED lines=16> */
[----:B--2---:R-:W-:-:S05]  /*b400*/  FADD R138, R135, R138 ;  /* 0x0000008a878a7221 */ /* 0x004fca0000000000 */
[----:B------:R0:W-:Y:S01]  /*b410*/  STL [R1+0x414], R138 ;  /* 0x0004148a01007387 */ /* 0x0001e20000100800 */
[----:B---3--:R-:W-:-:S03]  /*b420*/  FADD R139, R136, R139 ;  /* 0x0000008b888b7221 */ /* 0x008fc60000000000 */
[----:B0-----:R-:W2:Y:S04]  /*b430*/  LDL.LU R138, [R1+0x4c4] ;  /* 0x0004c400018a7983 */ /* 0x001ea80000300800 */
[----:B------:R0:W-:Y:S04]  /*b440*/  STL [R1+0x418], R139 ;  /* 0x0004188b01007387 */ /* 0x0001e80000100800 */
[----:B0-----:R-:W3:Y:S01]  /*b450*/  LDL.LU R139, [R1+0x4c0] ;  /* 0x0004c000018b7983 */ /* 0x001ee20000300800 */
[----:B----4-:R-:W-:-:S05]  /*b460*/  FADD R140, R137, R140 ;  /* 0x0000008c898c7221 */ /* 0x010fca0000000000 */
[----:B------:R0:W-:Y:S04]  /*b470*/  STL [R1+0x41c], R140 ;  /* 0x00041c8c01007387 */ /* 0x0001e80000100800 */
[----:B0-----:R-:W4:Y:S01]  /*b480*/  LDL.LU R140, [R1+0x4bc] ;  /* 0x0004bc00018c7983 */ /* 0x001f220000300800 */
        /* <DEDUP_REMOVED lines=35> */
[----:B0-----:R0:W5:Y:S01]  /*b6c0*/  LDL.LU R2, [R1+0x48c] ;  /* 0x00048c0001027983 */ /* 0x0011620000300800 */
[----:B------:R-:W-:Y:S01]  /*b6d0*/  UMOV UR6, URZ ;  /* 0x0000003f00067c82 */ /* 0x000fe20008000000 */
[----:B--2---:R-:W-:-:S05]  /*b6e0*/  FADD R0, R150, R0 ;  /* 0x0000000096007221 */ /* 0x004fca0000000000 */
[----:B------:R1:W-:Y:S01]  /*b6f0*/  STL [R1+0x450], R0 ;  /* 0x0004500001007387 */ /* 0x0003e20000100800 */
[----:B---3--:R-:W-:-:S03]  /*b700*/  FADD R3, R3, R151 ;  /* 0x0000009703037221 */ /* 0x008fc60000000000 */
[----:B-1----:R0:W5:Y:S04]  /*b710*/  LDL.LU R0, [R1+0x488] ;  /* 0x0004880001007983 */ /* 0x0021680000300800 */
[----:B------:R0:W-:Y:S02]  /*b720*/  STL [R1+0x454], R3 ;  /* 0x0004540301007387 */ /* 0x0001e40000100800 */
.L_x_32:
[----:B------:R-:W-:Y:S05]  /*b730*/  @!P1 BRA `(.L_x_33) ;  /* 0x0000000000049947 */ /* 0x000fea0003800000 */
[----:B------:R-:W-:Y:S01]  /*b740*/  BPT.TRAP 0x1 ;  /* 0x000000040000795c */ /* 0x000fe20000300000 */
.L_x_33:
[----:B0-----:R-:W4:Y:S04]  /*b750*/  LDL R3, [R1+0x45c] ;  /* 0x00045c0001037983 */ /* 0x001f280000100800 */
[----:B-----5:R0:W-:Y:S04]  /*b760*/  STL [R1+0x488], R0 ;  /* 0x0004880001007387 */ /* 0x0201e80000100800 */
[----:B0-----:R-:W2:Y:S01]  /*b770*/  LDL R0, [R1+0x460] ;  /* 0x0004600001007983 */ /* 0x001ea20000100800 */
[----:B----4-:R-:W-:Y:S01]  /*b780*/  ISETP.NE.AND P0, PT, R3, RZ, PT ;  /* 0x000000ff0300720c */ /* 0x010fe20003f05270 */
[----:B------:R-:W-:-:S12]  /*b790*/  IMAD.U32 R3, RZ, RZ, UR26 ;  /* 0x0000001aff037e24 */ /* 0x000fd8000f8e00ff */
[----:B------:R-:W-:-:S05]  /*b7a0*/  @P0 LEA R3, R3, UR12, 0x3 ;  /* 0x0000000c03030c11 */ /* 0x000fca000f8e18ff */
[----:B------:R-:W-:-:S05]  /*b7b0*/  @P0 VIADD R3, R3, 0x60 ;  /* 0x0000006003030836 */ /* 0x000fca0000000000 */
[----:B--2---:R-:W-:Y:S02]  /*b7c0*/  @P0 PRMT R3, R0, 0x654, R3 ;  /* 0x0000065400030816 */ /* 0x004fe40000000003 */
[----:B------:R0:W5:Y:S01]  /*b7d0*/  LDL.LU R0, [R1+0x488] ;  /* 0x0004880001007983 */ /* 0x0001620000300800 */
[----:B------:R-:W-:Y:S01]  /*b7e0*/  UISETP.GT.U32.AND UP0, UPT, UR13, 0x1, UPT ;  /* 0x000000010d00788c */ /* 0x000fe2000bf04070 */
[----:B------:R0:W-:Y:S05]  /*b7f0*/  @P0 SYNCS.ARRIVE.TRANS64.RED.A1T0 RZ, [R3+URZ], RZ ;  /* 0x000000ff03ff09a7 */ /* 0x0001ea000810043f */
[----:B------:R-:W-:-:S13]  /*b800*/  PLOP3.LUT P0, PT, PT, PT, UP0, 0x80, 0x0 ;  /* 0x000000000000781c */ /* 0x000fda0003f0f008 */
[----:B0-----:R-:W-:Y:S05]  /*b810*/  @P0 BRA `(.L_x_34) ;  /* 0x0000000000040947 */ /* 0x001fea0003800000 */
[----:B------:R-:W-:Y:S01]  /*b820*/  BPT.TRAP 0x1 ;  /* 0x000000040000795c */ /* 0x000fe20000300000 */
.L_x_34:
[----:B------:R-:W-:Y:S01]  /*b830*/  UIADD3 UR19, UR19, 0x1, URZ ;  /* 0x0000000113137890 */ /* 0x000fe2000fffe03f */
[C---:B------:R-:W-:Y:S01]  /*b840*/  ISETP.GT.AND P0, PT, R2.reuse, 0x1, PT ;  /* 0x000000010200780c */ /* 0x040fe20003f04270 */
[----:B------:R-:W-:Y:S01]  /*b850*/  UIADD3 UR26, UR26, 0x1, URZ ;  /* 0x000000011a1a7890 */ /* 0x000fe2000fffe03f */
[----:B------:R-:W-:Y:S01]  /*b860*/  VIADD R2, R2, 0xffffffff ;  /* 0xffffffff02027836 */ /* 0x000fe20000000000 */
[----:B------:R-:W-:Y:S02]  /*b870*/  UISETP.NE.AND UP0, UPT, UR19, 0xc, UPT ;  /* 0x0000000c1300788c */ /* 0x000fe4000bf05270 */
[----:B------:R-:W-:Y:S02]  /*b880*/  UISETP.NE.AND UP1, UPT, UR26, 0xc, UPT ;  /* 0x0000000c1a00788c */ /* 0x000fe4000bf25270 */
[----:B------:R-:W-:Y:S02]  /*b890*/  USEL UR8, URZ, 0x1, UP0 ;  /* 0x000000013f087887 */ /* 0x000fe40008000000 */
[----:B------:R-:W-:-:S02]  /*b8a0*/  USEL UR19, UR19, URZ, UP0 ;  /* 0x0000003f13137287 */ /* 0x000fc40008000000 */
[----:B------:R-:W-:Y:S02]  /*b8b0*/  USEL UR26, UR26, URZ, UP1 ;  /* 0x0000003f1a1a7287 */ /* 0x000fe40008800000 */
[----:B-----5:R-:W-:Y:S01]  /*b8c0*/  LOP3.LUT R0, R0, UR8, RZ, 0x3c, !PT ;  /* 0x0000000800007c12 */ /* 0x020fe2000f8e3cff */
[----:B------:R-:W-:Y:S01]  /*b8d0*/  UMOV UR8, 0x1 ;  /* 0x0000000100087882 */ /* 0x000fe20000000000 */
[----:B------:R-:W-:Y:S08]  /*b8e0*/  @P0 BRA `(.L_x_35) ;  /* 0xffffffb000600947 */ /* 0x000ff0000383ffff */
.L_x_27:
[----:B------:R-:W-:-:S04]  /*b8f0*/  UISETP.NE.AND UP0, UPT, UR6, URZ, UPT ;  /* 0x0000003f0600728c */ /* 0x000fc8000bf05270 */
[----:B------:R-:W-:-:S06]  /*b900*/  USEL UR6, URZ, 0x1, !UP0 ;  /* 0x000000013f067887 */ /* 0x000fcc000c000000 */
[----:B------:R-:W-:-:S13]  /*b910*/  ISETP.NE.AND P0, PT, RZ, UR6, PT ;  /* 0x00000006ff007c0c */ /* 0x000fda000bf05270 */
[----:B------:R-:W-:Y:S05]  /*b920*/  @!P0 BRA `(.L_x_36) ;  /* 0x0000003800188947 */ /* 0x000fea0003800000 */
[----:B------:R0:W-:Y:S04]  /*b930*/  STL [R1+0x638], R43 ;  /* 0x0006382b01007387 */ /* 0x0001e80000100800 */
[----:B0-----:R-:W4:Y:S04]  /*b940*/  LDL.LU R43, [R1] ;  /* 0x00000000012b7983 */ /* 0x001f280000300800 */
[----:B------:R0:W-:Y:S04]  /*b950*/  STL [R1+0x634], R44 ;  /* 0x0006342c01007387 */ /* 0x0001e80000100800 */
[----:B0-----:R-:W5:Y:S04]  /*b960*/  LDL.LU R44, [R1+0x4] ;  /* 0x00000400012c7983 */ /* 0x001f680000300800 */
[----:B------:R0:W-:Y:S04]  /*b970*/  STL [R1+0x630], R45 ;  /* 0x0006302d01007387 */ /* 0x0001e80000100800 */
[----:B0-----:R-:W2:Y:S04]  /*b980*/  LDL.LU R45, [R1+0x8] ;  /* 0x00000800012d7983 */ /* 0x001ea80000300800 */
[----:B------:R0:W-:Y:S04]  /*b990*/  STL [R1+0x62c], R46 ;  /* 0x00062c2e01007387 */ /* 0x0001e80000100800 */
[----:B0-----:R-:W3:Y:S04]  /*b9a0*/  LDL.LU R46, [R1+0xc] ;  /* 0x00000c00012e7983 */ /* 0x001ee80000300800 */
        /* <DEDUP_REMOVED lines=140> */
[----:B------:R-:W3:Y:S04]  /*c270*/  LDL.LU R0, [R1+0x204] ;  /* 0x0002040001007983 */ /* 0x000ee80000300800 */
[----:B------:R-:W3:Y:S04]  /*c280*/  LDL.LU R2, [R1+0x1b0] ;  /* 0x0001b00001027983 */ /* 0x000ee80000300800 */
[----:B------:R-:W3:Y:S04]  /*c290*/  LDL.LU R3, [R1+0x208] ;  /* 0x0002080001037983 */ /* 0x000ee80000300800 */
        /* <DEDUP_REMOVED lines=65> */
[----:B0-----:R-:W3:Y:S01]  /*c6b0*/  LDL.LU R149, [R1+0x130] ;  /* 0x0001300001957983 */ /* 0x001ee20000300800 */
[----:B----4-:R-:W-:-:S03]  /*c6c0*/  FADD R4, R43, R4 ;  /* 0x000000042b047221 */ /* 0x010fc60000000000 */
[----:B------:R0:W-:Y:S01]  /*c6d0*/  STL [R1+0x48c], R150 ;  /* 0x00048c9601007387 */ /* 0x0001e20000100800 */
[----:B-----5:R-:W-:Y:S01]  /*c6e0*/  FADD R5, R44, R5 ;  /* 0x000000052c057221 */ /* 0x020fe20000000000 */
[----:B--2---:R-:W-:Y:S01]  /*c6f0*/  FADD R6, R45, R6 ;  /* 0x000000062d067221 */ /* 0x004fe20000000000 */
[----:B---3--:R-:W-:Y:S01]  /*c700*/  FADD R7, R46, R7 ;  /* 0x000000072e077221 */ /* 0x008fe20000000000 */
[----:B------:R-:W-:Y:S01]  /*c710*/  FADD R8, R47, R8 ;  /* 0x000000082f087221 */ /* 0x000fe20000000000 */
[----:B0-----:R-:W2:Y:S04]  /*c720*/  LDL.LU R150, [R1+0x12c] ;  /* 0x00012c0001967983 */ /* 0x001ea80000300800 */
[----:B------:R0:W-:Y:S01]  /*c730*/  STL [R1+0x488], R151 ;  /* 0x0004889701007387 */ /* 0x0001e20000100800 */
[----:B------:R-:W-:Y:S01]  /*c740*/  FADD R9, R48, R9 ;  /* 0x0000000930097221 */ /* 0x000fe20000000000 */
[----:B------:R-:W-:Y:S01]  /*c750*/  FADD R10, R49, R10 ;  /* 0x0000000a310a7221 */ /* 0x000fe20000000000 */
[----:B------:R-:W-:Y:S01]  /*c760*/  FADD R11, R50, R11 ;  /* 0x0000000b320b7221 */ /* 0x000fe20000000000 */
[----:B0-----:R-:W3:Y:S04]  /*c770*/  LDL.LU R151, [R1+0x128] ;  /* 0x0001280001977983 */ /* 0x001ee80000300800 */
[----:B------:R-:W4:Y:S04]  /*c780*/  LDL.LU R43, [R1+0x638] ;  /* 0x00063800012b7983 */ /* 0x000f280000300800 */
[----:B------:R-:W5:Y:S04]  /*c790*/  LDL.LU R44, [R1+0x634] ;  /* 0x00063400012c7983 */ /* 0x000f680000300800 */
[----:B------:R-:W4:Y:S04]  /*c7a0*/  LDL.LU R45, [R1+0x630] ;  /* 0x00063000012d7983 */ /* 0x000f280000300800 */
[----:B------:R-:W5:Y:S01]  /*c7b0*/  LDL.LU R46, [R1+0x62c] ;  /* 0x00062c00012e7983 */ /* 0x000f620000300800 */
[----:B------:R-:W-:-:S03]  /*c7c0*/  FADD R12, R51, R12 ;  /* 0x0000000c330c7221 */ /* 0x000fc60000000000 */
[----:B------:R-:W4:Y:S01]  /*c7d0*/  LDL.LU R47, [R1+0x628] ;  /* 0x00062800012f7983 */ /* 0x000f220000300800 */
[----:B------:R-:W-:-:S03]  /*c7e0*/  FADD R13, R52, R13 ;  /* 0x0000000d340d7221 */ /* 0x000fc60000000000 */
        /* <DEDUP_REMOVED lines=134> */
[----:B------:R-:W4:Y:S04]  /*d050*/  LDL.LU R115, [R1+0x518] ;  /* 0x0005180001737983 */ /* 0x000f280000300800 */
[----:B------:R-:W4:Y:S01]  /*d060*/  LDL.LU R116, [R1+0x514] ;  /* 0x0005140001747983 */ /* 0x000f220000300800 */
[----:B------:R-:W-:Y:S01]  /*d070*/  FADD R3, R2, R3 ;  /* 0x0000000302037221 */ /* 0x000fe20000000000 */
[----:B------:R-:W-:Y:S01]  /*d080*/  FADD R237, R120, R237 ;  /* 0x000000ed78ed7221 */ /* 0x000fe20000000000 */
[----:B------:R-:W-:Y:S01]  /*d090*/  FADD R236, R121, R236 ;  /* 0x000000ec79ec7221 */ /* 0x000fe20000000000 */
[----:B------:R-:W5:Y:S01]  /*d0a0*/  LDL.LU R117, [R1+0x1b4] ;  /* 0x0001b40001757983 */ /* 0x000f620000300800 */
[----:B------:R-:W-:Y:S01]  /*d0b0*/  FADD R235, R122, R235 ;  /* 0x000000eb7aeb7221 */ /* 0x000fe20000000000 */
[----:B------:R-:W-:Y:S01]  /*d0c0*/  FADD R234, R123, R234 ;  /* 0x000000ea7bea7221 */ /* 0x000fe20000000000 */
[----:B------:R-:W-:Y:S01]  /*d0d0*/  FADD R233, R124, R233 ;  /* 0x000000e97ce97221 */ /* 0x000fe20000000000 */
[----:B------:R0:W-:Y:S01]  /*d0e0*/  STL [R1+0x200], R118 ;  /* 0x0002007601007387 */ /* 0x0001e20000100800 */
        /* <DEDUP_REMOVED lines=11> */
[----:B0-----:R-:W4:Y:S01]  /*d1a0*/  LDL.LU R118, [R1+0x1b8] ;  /* 0x0001b80001767983 */ /* 0x001f220000300800 */
[----:B------:R-:W-:Y:S01]  /*d1b0*/  FADD R217, R140, R217 ;  /* 0x000000d98cd97221 */ /* 0x000fe20000000000 */
[----:B------:R-:W-:Y:S01]  /*d1c0*/  FADD R223, R134, R223 ;  /* 0x000000df86df7221 */ /* 0x000fe20000000000 */
[----:B------:R-:W-:Y:S01]  /*d1d0*/  FADD R216, R141, R216 ;  /* 0x000000d88dd87221 */ /* 0x000fe20000000000 */
[----:B------:R0:W-:Y:S01]  /*d1e0*/  STL [R1+0x208], R3 ;  /* 0x0002080301007387 */ /* 0x0001e20000100800 */
[----:B------:R-:W-:Y:S01]  /*d1f0*/  FADD R222, R135, R222 ;  /* 0x000000de87de7221 */ /* 0x000fe20000000000 */
[----:B------:R-:W-:Y:S01]  /*d200*/  FADD R215, R142, R215 ;  /* 0x000000d78ed77221 */ /* 0x000fe20000000000 */
[----:B------:R-:W-:Y:S01]  /*d210*/  FADD R221, R136, R221 ;  /* 0x000000dd88dd7221 */ /* 0x000fe20000000000 */
[----:B-1----:R-:W4:Y:S01]  /*d220*/  LDL.LU R0, [R1+0x210] ;  /* 0x0002100001007983 */ /* 0x002f220000300800 */
[----:B------:R-:W-:Y:S01]  /*d230*/  FADD R214, R143, R214 ;  /* 0x000000d68fd67221 */ /* 0x000fe20000000000 */
[----:B------:R-:W-:Y:S01]  /*d240*/  FADD R220, R137, R220 ;  /* 0x000000dc89dc7221 */ /* 0x000fe20000000000 */
[----:B------:R-:W-:Y:S01]  /*d250*/  FADD R213, R144, R213 ;  /* 0x000000d590d57221 */ /* 0x000fe20000000000 */
[----:B------:R-:W4:Y:S01]  /*d260*/  LDL.LU R119, [R1+0x1bc] ;  /* 0x0001bc0001777983 */ /* 0x000f220000300800 */
[----:B------:R-:W-:Y:S01]  /*d270*/  FADD R219, R138, R219 ;  /* 0x000000db8adb7221 */ /* 0x000fe20000000000 */
[----:B------:R-:W-:Y:S01]  /*d280*/  FADD R212, R145, R212 ;  /* 0x000000d491d47221 */ /* 0x000fe20000000000 */
[----:B------:R-:W-:Y:S01]  /*d290*/  FADD R218, R139, R218 ;  /* 0x000000da8bda7221 */ /* 0x000fe20000000000 */
[----:B------:R-:W4:Y:S01]  /*d2a0*/  LDL.LU R2, [R1+0x214] ;  /* 0x0002140001027983 */ /* 0x000f220000300800 */
[----:B------:R-:W-:Y:S01]  /*d2b0*/  FADD R211, R146, R211 ;  /* 0x000000d392d37221 */ /* 0x000fe20000000000 */
[----:B---3--:R-:W-:Y:S01]  /*d2c0*/  FADD R206, R151, R206 ;  /* 0x000000ce97ce7221 */ /* 0x008fe20000000000 */
[----:B------:R-:W-:Y:S01]  /*d2d0*/  FADD R210, R147, R210 ;  /* 0x000000d293d27221 */ /* 0x000fe20000000000 */
[----:B------:R-:W3:Y:S01]  /*d2e0*/  LDL.LU R120, [R1+0x1c0] ;  /* 0x0001c00001787983 */ /* 0x000ee20000300800 */
[----:B--2---:R-:W-:Y:S01]  /*d2f0*/  FADD R207, R150, R207 ;  /* 0x000000cf96cf7221 */ /* 0x004fe20000000000 */
[----:B------:R-:W-:-:S02]  /*d300*/  FADD R209, R148, R209 ;  /* 0x000000d194d17221 */ /* 0x000fc40000000000 */
[----:B0-----:R-:W3:Y:S04]  /*d310*/  LDL.LU R3, [R1+0x218] ;  /* 0x0002180001037983 */ /* 0x001ee80000300800 */
[----:B------:R-:W2:Y:S04]  /*d320*/  LDL.LU R121, [R1+0x1c4] ;  /* 0x0001c40001797983 */ /* 0x000ea80000300800 */
        /* <DEDUP_REMOVED lines=28> */
[----:B------:R-:W2:Y:S01]  /*d4f0*/  LDL.LU R148, [R1+0x254] ;  /* 0x0002540001947983 */ /* 0x000ea20000300800 */
[----:B-----5:R-:W-:-:S03]  /*d500*/  FADD R149, R117, R149 ;  /* 0x0000009575957221 */ /* 0x020fc60000000000 */
[----:B------:R-:W5:Y:S04]  /*d510*/  LDL.LU R117, [R1+0x510] ;  /* 0x0005100001757983 */ /* 0x000f680000300800 */
[----:B------:R0:W-:Y:S04]  /*d520*/  STL [R1+0x20c], R149 ;  /* 0x00020c9501007387 */ /* 0x0001e80000100800 */
[----:B0-----:R-:W5:Y:S01]  /*d530*/  LDL.LU R149, [R1+0x258] ;  /* 0x0002580001957983 */ /* 0x001f620000300800 */
[----:B----4-:R-:W-:-:S03]  /*d540*/  FADD R0, R118, R0 ;  /* 0x0000000076007221 */ /* 0x010fc60000000000 */
[----:B------:R-:W4:Y:S01]  /*d550*/  LDL.LU R118, [R1+0x50c] ;  /* 0x00050c0001767983 */ /* 0x000f220000300800 */
[----:B------:R-:W-:-:S03]  /*d560*/  FADD R2, R119, R2 ;  /* 0x0000000277027221 */ /* 0x000fc60000000000 */
[----:B------:R0:W-:Y:S01]  /*d570*/  STL [R1+0x210], R0 ;  /* 0x0002100001007387 */ /* 0x0001e20000100800 */
[----:B---3--:R-:W-:-:S03]  /*d580*/  FADD R3, R120, R3 ;  /* 0x0000000378037221 */ /* 0x008fc60000000000 */
[----:B0-----:R-:W3:Y:S04]  /*d590*/  LDL.LU R0, [R1+0x25c] ;  /* 0x00025c0001007983 */ /* 0x001ee80000300800 */
[----:B------:R-:W4:Y:S01]  /*d5a0*/  LDL.LU R119, [R1+0x508] ;  /* 0x0005080001777983 */ /* 0x000f220000300800 */
[----:B--2---:R-:W-:-:S03]  /*d5b0*/  FADD R122, R121, R122 ;  /* 0x0000007a797a7221 */ /* 0x004fc60000000000 */
[----:B------:R0:W-:Y:S01]  /*d5c0*/  STL [R1+0x214], R2 ;  /* 0x0002140201007387 */ /* 0x0001e20000100800 */
[----:B------:R-:W-:-:S03]  /*d5d0*/  FADD R124, R123, R124 ;  /* 0x0000007c7b7c7221 */ /* 0x000fc60000000000 */
[----:B0-----:R-:W2:Y:S04]  /*d5e0*/  LDL.LU R2, [R1+0x260] ;  /* 0x0002600001027983 */ /* 0x001ea80000300800 */
[----:B------:R-:W4:Y:S04]  /*d5f0*/  LDL.LU R120, [R1+0x504] ;  /* 0x0005040001787983 */ /* 0x000f280000300800 */
[----:B------:R0:W-:Y:S01]  /*d600*/  STL [R1+0x218], R3 ;  /* 0x0002180301007387 */ /* 0x0001e20000100800 */
[----:B------:R-:W-:Y:S01]  /*d610*/  FADD R126, R125, R126 ;  /* 0x0000007e7d7e7221 */ /* 0x000fe20000000000 */
[----:B------:R-:W-:-:S02]  /*d620*/  FADD R128, R127, R128 ;  /* 0x000000807f807221 */ /* 0x000fc40000000000 */
[----:B0-----:R-:W4:Y:S04]  /*d630*/  LDL.LU R3, [R1+0x264] ;  /* 0x0002640001037983 */ /* 0x001f280000300800 */
[----:B------:R-:W4:Y:S04]  /*d640*/  LDL.LU R121, [R1+0x500] ;  /* 0x0005000001797983 */ /* 0x000f280000300800 */
[----:B------:R0:W-:Y:S01]  /*d650*/  STL [R1+0x21c], R122 ;  /* 0x00021c7a01007387 */ /* 0x0001e20000100800 */
[----:B------:R-:W-:-:S03]  /*d660*/  FADD R130, R129, R130 ;  /* 0x0000008281827221 */ /* 0x000fc60000000000 */
        /* <DEDUP_REMOVED lines=42> */
[----:B------:R0:W-:Y:S04]  /*d910*/  STL [R1+0x248], R145 ;  /* 0x0002489101007387 */ /* 0x0001e80000100800 */
[----:B0-----:R-:W4:Y:S04]  /*d920*/  LDL.LU R145, [R1+0x27c] ;  /* 0x00027c0001917983 */ /* 0x001f280000300800 */
[----:B------:R-:W4:Y:S04]  /*d930*/  LDL.LU R139, [R1+0x4b8] ;  /* 0x0004b800018b7983 */ /* 0x000f280000300800 */
[----:B------:R0:W-:Y:S04]  /*d940*/  STL [R1+0x24c], R146 ;  /* 0x00024c9201007387 */ /* 0x0001e80000100800 */
[----:B0-----:R-:W4:Y:S04]  /*d950*/  LDL.LU R146, [R1+0x280] ;  /* 0x0002800001927983 */ /* 0x001f280000300800 */
[----:B------:R0:W-:Y:S01]  /*d960*/  STL [R1+0x250], R147 ;  /* 0x0002509301007387 */ /* 0x0001e20000100800 */
[----:B-----5:R-:W-:-:S03]  /*d970*/  FADD R149, R24, R149 ;  /* 0x0000009518957221 */ /* 0x020fc60000000000 */
[----:B0-----:R-:W5:Y:S04]  /*d980*/  LDL.LU R147, [R1+0x284] ;  /* 0x0002840001937983 */ /* 0x001f680000300800 */
[----:B------:R0:W-:Y:S04]  /*d990*/  STL [R1+0x254], R148 ;  /* 0x0002549401007387 */ /* 0x0001e80000100800 */
[----:B0-----:R-:W5:Y:S04]  /*d9a0*/  LDL.LU R148, [R1+0x288] ;  /* 0x0002880001947983 */ /* 0x001f680000300800 */
[----:B------:R0:W-:Y:S04]  /*d9b0*/  STL [R1+0x258], R149 ;  /* 0x0002589501007387 */ /* 0x0001e80000100800 */
[----:B0-----:R-:W5:Y:S04]  /*d9c0*/  LDL.LU R149, [R1+0x28c] ;  /* 0x00028c0001957983 */ /* 0x001f680000300800 */
[----:B------:R-:W5:Y:S04]  /*d9d0*/  LDL.LU R150, [R1+0x290] ;  /* 0x0002900001967983 */ /* 0x000f680000300800 */
[----:B------:R-:W5:Y:S01]  /*d9e0*/  LDL.LU R151, [R1+0x294] ;  /* 0x0002940001977983 */ /* 0x000f620000300800 */
[----:B---3--:R-:W-:Y:S01]  /*d9f0*/  FADD R0, R25, R0 ;  /* 0x0000000019007221 */ /* 0x008fe20000000000 */
[----:B--2---:R-:W-:-:S04]  /*da00*/  FADD R2, R26, R2 ;  /* 0x000000021a027221 */ /* 0x004fc80000000000 */
[----:B------:R0:W-:Y:S01]  /*da10*/  STL [R1+0x25c], R0 ;  /* 0x00025c0001007387 */ /* 0x0001e20000100800 */
[----:B----4-:R-:W-:-:S03]  /*da20*/  FADD R3, R27, R3 ;  /* 0x000000031b037221 */ /* 0x010fc60000000000 */
[----:B------:R-:W2:Y:S04]  /*da30*/  LDL.LU R27, [R1+0x2c8] ;  /* 0x0002c800011b7983 */ /* 0x000ea80000300800 */
[----:B------:R1:W-:Y:S04]  /*da40*/  STL [R1+0x260], R2 ;  /* 0x0002600201007387 */ /* 0x0003e80000100800 */
[----:B------:R-:W3:Y:S04]  /*da50*/  LDL.LU R26, [R1+0x2cc] ;  /* 0x0002cc00011a7983 */ /* 0x000ee80000300800 */
[----:B------:R-:W4:Y:S04]  /*da60*/  LDL.LU R25, [R1+0x2d0] ;  /* 0x0002d00001197983 */ /* 0x000f280000300800 */
[----:B------:R1:W-:Y:S04]  /*da70*/  STL [R1+0x264], R3 ;  /* 0x0002640301007387 */ /* 0x0003e80000100800 */
[----:B------:R-:W4:Y:S04]  /*da80*/  LDL.LU R24, [R1+0x2d4] ;  /* 0x0002d40001187983 */ /* 0x000f280000300800 */
[----:B0-----:R-:W4:Y:S04]  /*da90*/  LDL.LU R0, [R1+0x2d8] ;  /* 0x0002d80001007983 */ /* 0x001f280000300800 */
[----:B-1----:R-:W4:Y:S04]  /*daa0*/  LDL.LU R2, [R1+0x2dc] ;  /* 0x0002dc0001027983 */ /* 0x002f280000300800 */
[----:B------:R-:W4:Y:S01]  /*dab0*/  LDL.LU R3, [R1+0x2e0] ;  /* 0x0002e00001037983 */ /* 0x000f220000300800 */
[----:B------:R-:W-:-:S05]  /*dac0*/  FADD R140, R28, R140 ;  /* 0x0000008c1c8c7221 */ /* 0x000fca0000000000 */
[----:B------:R0:W-:Y:S04]  /*dad0*/  STL [R1+0x268], R140 ;  /* 0x0002688c01007387 */ /* 0x0001e80000100800 */
[----:B0-----:R-:W4:Y:S01]  /*dae0*/  LDL.LU R140, [R1+0x4b4] ;  /* 0x0004b400018c7983 */ /* 0x001f220000300800 */
[----:B------:R-:W-:-:S03]  /*daf0*/  FADD R141, R29, R141 ;  /* 0x0000008d1d8d7221 */ /* 0x000fc60000000000 */
[----:B------:R-:W4:Y:S04]  /*db00*/  LDL.LU R28, [R1+0x2c4] ;  /* 0x0002c400011c7983 */ /* 0x000f280000300800 */
        /* <DEDUP_REMOVED lines=20> */
[----:B------:R0:W-:Y:S01]  /*dc50*/  STL [R1+0x280], R146 ;  /* 0x0002809201007387 */ /* 0x0001e20000100800 */
[----:B-----5:R-:W-:-:S03]  /*dc60*/  FADD R147, R35, R147 ;  /* 0x0000009323937221 */ /* 0x020fc60000000000 */
[----:B0-----:R-:W5:Y:S04]  /*dc70*/  LDL.LU R146, [R1+0x49c] ;  /* 0x00049c0001927983 */ /* 0x001f680000300800 */
[----:B------:R-:W5:Y:S04]  /*dc80*/  LDL.LU R34, [R1+0x2ac] ;  /* 0x0002ac0001227983 */ /* 0x000f680000300800 */
[----:B------:R0:W-:Y:S01]  /*dc90*/  STL [R1+0x284], R147 ;  /* 0x0002849301007387 */ /* 0x0001e20000100800 */
[----:B------:R-:W-:-:S03]  /*dca0*/  FADD R148, R36, R148 ;  /* 0x0000009424947221 */ /* 0x000fc60000000000 */
[----:B0-----:R-:W5:Y:S04]  /*dcb0*/  LDL.LU R147, [R1+0x498] ;  /* 0x0004980001937983 */ /* 0x001f680000300800 */
[----:B------:R-:W5:Y:S01]  /*dcc0*/  LDL.LU R35, [R1+0x2a8] ;  /* 0x0002a80001237983 */ /* 0x000f620000300800 */
[----:B------:R-:W-:-:S03]  /*dcd0*/  FADD R149, R37, R149 ;  /* 0x0000009525957221 */ /* 0x000fc60000000000 */
[----:B------:R0:W-:Y:S01]  /*dce0*/  STL [R1+0x288], R148 ;  /* 0x0002889401007387 */ /* 0x0001e20000100800 */
[----:B------:R-:W-:Y:S01]  /*dcf0*/  FADD R150, R38, R150 ;  /* 0x0000009626967221 */ /* 0x000fe20000000000 */
[----:B------:R-:W-:Y:S02]  /*dd00*/  FADD R151, R39, R151 ;  /* 0x0000009727977221 */ /* 0x000fe40000000000 */
[----:B0-----:R-:W5:Y:S04]  /*dd10*/  LDL.LU R148, [R1+0x494] ;  /* 0x0004940001947983 */ /* 0x001f680000300800 */
[----:B------:R-:W5:Y:S04]  /*dd20*/  LDL.LU R36, [R1+0x2a4] ;  /* 0x0002a40001247983 */ /* 0x000f680000300800 */
[----:B------:R0:W-:Y:S04]  /*dd30*/  STL [R1+0x28c], R149 ;  /* 0x00028c9501007387 */ /* 0x0001e80000100800 */
[----:B0-----:R-:W5:Y:S04]  /*dd40*/  LDL.LU R149, [R1+0x490] ;  /* 0x0004900001957983 */ /* 0x001f680000300800 */
[----:B------:R-:W5:Y:S04]  /*dd50*/  LDL.LU R37, [R1+0x2a0] ;  /* 0x0002a00001257983 */ /* 0x000f680000300800 */
[----:B------:R0:W-:Y:S04]  /*dd60*/  STL [R1+0x290], R150 ;  /* 0x0002909601007387 */ /* 0x0001e80000100800 */
[----:B0-----:R-:W5:Y:S04]  /*dd70*/  LDL.LU R150, [R1+0x48c] ;  /* 0x00048c0001967983 */ /* 0x001f680000300800 */
[----:B------:R-:W5:Y:S04]  /*dd80*/  LDL.LU R38, [R1+0x29c] ;  /* 0x00029c0001267983 */ /* 0x000f680000300800 */
[----:B------:R0:W-:Y:S04]  /*dd90*/  STL [R1+0x294], R151 ;  /* 0x0002949701007387 */ /* 0x0001e80000100800 */
[----:B0-----:R-:W5:Y:S04]  /*dda0*/  LDL.LU R151, [R1+0x488] ;  /* 0x0004880001977983 */ /* 0x001f680000300800 */
[----:B------:R-:W5:Y:S01]  /*ddb0*/  LDL.LU R39, [R1+0x298] ;  /* 0x0002980001277983 */ /* 0x000f620000300800 */
[----:B--2---:R-:W-:Y:S01]  /*ddc0*/  FADD R27, R52, R27 ;  /* 0x0000001b341b7221 */ /* 0x004fe20000000000 */
[----:B---3--:R-:W-:Y:S01]  /*ddd0*/  FADD R26, R53, R26 ;  /* 0x0000001a351a7221 */ /* 0x008fe20000000000 */
[----:B----4-:R-:W-:Y:S01]  /*dde0*/  FADD R25, R54, R25 ;  /* 0x0000001936197221 */ /* 0x010fe20000000000 */
[----:B------:R-:W-:Y:S01]  /*ddf0*/  FADD R24, R55, R24 ;  /* 0x0000001837187221 */ /* 0x000fe20000000000 */
        /* <DEDUP_REMOVED lines=9> */
[----:B-----5:R-:W-:Y:S01]  /*de90*/  FADD R34, R45, R34 ;  /* 0x000000222d227221 */ /* 0x020fe20000000000 */
[----:B------:R-:W-:Y:S01]  /*dea0*/  FADD R35, R44, R35 ;  /* 0x000000232c237221 */ /* 0x000fe20000000000 */
[----:B------:R-:W-:Y:S01]  /*deb0*/  FADD R36, R43, R36 ;  /* 0x000000242b247221 */ /* 0x000fe20000000000 */
[----:B------:R-:W-:Y:S01]  /*dec0*/  FADD R37, R42, R37 ;  /* 0x000000252a257221 */ /* 0x000fe20000000000 */
[----:B------:R-:W-:Y:S01]  /*ded0*/  FADD R38, R41, R38 ;  /* 0x0000002629267221 */ /* 0x000fe20000000000 */
[----:B------:R-:W-:-:S05]  /*dee0*/  FADD R39, R40, R39 ;  /* 0x0000002728277221 */ /* 0x000fca0000000000 */
[----:B------:R0:W-:Y:S04]  /*def0*/  STL [R1+0x298], R39 ;  /* 0x0002982701007387 */ /* 0x0001e80000100800 */
        /* <DEDUP_REMOVED lines=15> */
[----:B------:R-:W5:Y:S04]  /*dff0*/  LDL.LU R51, [R1+0x2e4] ;  /* 0x0002e40001337983 */ /* 0x000f680000300800 */
[----:B------:R5:W-:Y:S04]  /*e000*/  STL [R1+0x2d8], R0 ;  /* 0x0002d80001007387 */ /* 0x000be80000100800 */
[----:B------:R-:W5:Y:S04]  /*e010*/  LDL.LU R50, [R1+0x2e8] ;  /* 0x0002e80001327983 */ /* 0x000f680000300800 */
[----:B------:R5:W-:Y:S04]  /*e020*/  STL [R1+0x2dc], R2 ;  /* 0x0002dc0201007387 */ /* 0x000be80000100800 */
[----:B------:R-:W5:Y:S04]  /*e030*/  LDL.LU R49, [R1+0x2ec] ;  /* 0x0002ec0001317983 */ /* 0x000f680000300800 */
[----:B------:R5:W-:Y:S04]  /*e040*/  STL [R1+0x2e0], R3 ;  /* 0x0002e00301007387 */ /* 0x000be80000100800 */
[----:B------:R-:W5:Y:S04]  /*e050*/  LDL.LU R48, [R1+0x2f0] ;  /* 0x0002f00001307983 */ /* 0x000f680000300800 */
        /* <DEDUP_REMOVED lines=8> */
[----:B0-----:R-:W5:Y:S04]  /*e0e0*/  LDL.LU R39, [R1+0x314] ;  /* 0x0003140001277983 */ /* 0x001f680000300800 */
[----:B-1----:R-:W5:Y:S04]  /*e0f0*/  LDL.LU R38, [R1+0x318] ;  /* 0x0003180001267983 */ /* 0x002f680000300800 */
[----:B--2---:R-:W2:Y:S04]  /*e100*/  LDL.LU R37, [R1+0x31c] ;  /* 0x00031c0001257983 */ /* 0x004ea80000300800 */
[----:B---3--:R-:W3:Y:S04]  /*e110*/  LDL.LU R36, [R1+0x320] ;  /* 0x0003200001247983 */ /* 0x008ee80000300800 */
[----:B----4-:R-:W4:Y:S04]  /*e120*/  LDL.LU R35, [R1+0x324] ;  /* 0x0003240001237983 */ /* 0x010f280000300800 */
[----:B-----5:R-:W5:Y:S04]  /*e130*/  LDL.LU R34, [R1+0x328] ;  /* 0x0003280001227983 */ /* 0x020f680000300800 */
        /* <DEDUP_REMOVED lines=12> */
[----:B------:R-:W5:Y:S01]  /*e200*/  LDL.LU R3, [R1+0x35c] ;  /* 0x00035c0001037983 */ /* 0x000f620000300800 */
[----:B------:R-:W-:Y:S01]  /*e210*/  FADD R51, R59, R51 ;  /* 0x000000333b337221 */ /* 0x000fe20000000000 */
[----:B------:R-:W-:-:S04]  /*e220*/  FADD R50, R60, R50 ;  /* 0x000000323c327221 */ /* 0x000fc80000000000 */
        /* <DEDUP_REMOVED lines=25> */
[----:B--2---:R-:W-:-:S03]  /*e3c0*/  FADD R37, R73, R37 ;  /* 0x0000002549257221 */ /* 0x004fc60000000000 */
[----:B------:R2:W-:Y:S01]  /*e3d0*/  STL [R1+0x318], R38 ;  /* 0x0003182601007387 */ /* 0x0005e20000100800 */
[----:B---3--:R-:W-:-:S03]  /*e3e0*/  FADD R36, R74, R36 ;  /* 0x000000244a247221 */ /* 0x008fc60000000000 */
[----:B------:R3:W-:Y:S01]  /*e3f0*/  STL [R1+0x31c], R37 ;  /* 0x00031c2501007387 */ /* 0x0007e20000100800 */
[----:B----4-:R-:W-:-:S03]  /*e400*/  FADD R35, R75, R35 ;  /* 0x000000234b237221 */ /* 0x010fc60000000000 */
[----:B------:R4:W-:Y:S01]  /*e410*/  STL [R1+0x320], R36 ;  /* 0x0003202401007387 */ /* 0x0009e20000100800 */
[----:B-----5:R-:W-:-:S03]  /*e420*/  FADD R34, R76, R34 ;  /* 0x000000224c227221 */ /* 0x020fc60000000000 */
        /* <DEDUP_REMOVED lines=24> */
[----:B0-----:R-:W5:Y:S01]  /*e5b0*/  LDL.LU R51, [R1+0x360] ;  /* 0x0003600001337983 */ /* 0x001f620000300800 */
[----:B------:R-:W-:-:S03]  /*e5c0*/  FADD R3, R89, R3 ;  /* 0x0000000359037221 */ /* 0x000fc60000000000 */
[----:B------:R0:W-:Y:S04]  /*e5d0*/  STL [R1+0x354], R0 ;  /* 0x0003540001007387 */ /* 0x0001e80000100800 */
[----:B-1----:R-:W5:Y:S04]  /*e5e0*/  LDL.LU R50, [R1+0x364] ;  /* 0x0003640001327983 */ /* 0x002f680000300800 */
        /* <DEDUP_REMOVED lines=181> */
[----:B------:R-:W-:Y:S01]  /*f140*/  FADD R2, R150, R2 ;  /* 0x0000000296027221 */ /* 0x000fe20000000000 */
[----:B------:R-:W-:-:S05]  /*f150*/  FADD R3, R3, R151 ;  /* 0x0000009703037221 */ /* 0x000fca0000000000 */
[----:B------:R0:W-:Y:S04]  /*f160*/  STL [R1+0x454], R3 ;  /* 0x0004540301007387 */ /* 0x0001e80000100800 */
[----:B------:R0:W-:Y:S04]  /*f170*/  STL [R1+0x44c], R0 ;  /* 0x00044c0001007387 */ /* 0x0001e80000100800 */
[----:B------:R0:W-:Y:S02]  /*f180*/  STL [R1+0x450], R2 ;  /* 0x0004500201007387 */ /* 0x0001e40000100800 */
.L_x_36:
[----:B0-----:R-:W0:Y:S01]  /*f190*/  LDC R2, c[0x0][0x28c] ;  /* 0x0000a300ff027b82 */ /* 0x001e220000000800 */
[----:B------:R-:W-:-:S04]  /*f1a0*/  IMAD.U32 R0, RZ, RZ, UR31 ;  /* 0x0000001fff007e24 */ /* 0x000fc8000f8e00ff */
[----:B------:R4:W-:Y:S01]  /*f1b0*/  SYNCS.ARRIVE.TRANS64.A1T0 RZ, [R0+UR29], RZ ;  /* 0x000000ff00ff79a7 */ /* 0x0009e2000810001d */
[----:B0-----:R-:W-:-:S13]  /*f1c0*/  ISETP.GE.AND P0, PT, R2, 0x1, PT ;  /* 0x000000010200780c */ /* 0x001fda0003f06270 */
[----:B----4-:R-:W-:Y:S05]  /*f1d0*/  @!P0 BRA `(.L_x_37) ;  /* 0x0000000000588947 */ /* 0x010fea0003800000 */
[----:B------:R-:W-:-:S06]  /*f1e0*/  UISETP.NE.AND UP0, UPT, UR27, 0x3, UPT ;  /* 0x000000031b00788c */ /* 0x000fcc000bf05270 */
[----:B------:R-:W-:-:S13]  /*f1f0*/  PLOP3.LUT P0, PT, PT, PT, UP0, 0x80, 0x0 ;  /* 0x000000000000781c */ /* 0x000fda0003f0f008 */
[----:B------:R-:W-:Y:S05]  /*f200*/  @!P0 BRA `(.L_x_38) ;  /* 0x0000000000048947 */ /* 0x000fea0003800000 */
[----:B------:R-:W-:Y:S01]  /*f210*/  BPT.TRAP 0x1 ;  /* 0x000000040000795c */ /* 0x000fe20000300000 */
.L_x_38:
[----:B------:R-:W4:Y:S04]  /*f220*/  LDL R0, [R1+0x45c] ;  /* 0x00045c0001007983 */ /* 0x000f280000100800 */
[----:B------:R-:W5:Y:S01]  /*f230*/  LDL R24, [R1+0x460] ;  /* 0x0004600001187983 */ /* 0x000f620000100800 */
[----:B----4-:R-:W-:-:S13]  /*f240*/  ISETP.NE.AND P0, PT, R0, RZ, PT ;  /* 0x000000ff0000720c */ /* 0x010fda0003f05270 */
[----:B------:R-:W-:-:S05]  /*f250*/  VOTEU.ANY UP0, P0 ;  /* 0x00000000003f7886 */ /* 0x000fca0000000100 */
[----:B------:R-:W-:Y:S02]  /*f260*/  @UP0 UIADD3 UR6, UR16, UR5, URZ ;  /* 0x0000000510060290 */ /* 0x000fe4000fffe03f */
[----:B------:R-:W-:-:S04]  /*f270*/  UISETP.GT.U32.AND UP0, UPT, UR13, 0x1, UPT ;  /* 0x000000010d00788c */ /* 0x000fc8000bf04070 */
[----:B------:R-:W-:-:S04]  /*f280*/  IMAD.U32 R0, RZ, RZ, UR6 ;  /* 0x00000006ff007e24 */ /* 0x000fc8000f8e00ff */
[----:B------:R-:W-:-:S04]  /*f290*/  @P0 IMAD.WIDE.U32 R2, R0, -0x55555555, RZ ;  /* 0xaaaaaaab00020825 */ /* 0x000fc800078e00ff */
[----:B------:R-:W-:Y:S01]  /*f2a0*/  IMAD.U32 R0, RZ, RZ, UR6 ;  /* 0x00000006ff007e24 */ /* 0x000fe2000f8e00ff */
[----:B------:R-:W-:-:S05]  /*f2b0*/  @P0 SHF.R.U32.HI R2, RZ, 0x3, R3 ;  /* 0x00000003ff020819 */ /* 0x000fca0000011603 */
[----:B------:R-:W-:-:S05]  /*f2c0*/  @P0 IMAD R0, R2, -0xc, R0 ;  /* 0xfffffff402000824 */ /* 0x000fca00078e0200 */
[----:B------:R-:W-:-:S05]  /*f2d0*/  @P0 LEA R0, R0, UR12, 0x3 ;  /* 0x0000000c00000c11 */ /* 0x000fca000f8e18ff */
[----:B------:R-:W-:-:S05]  /*f2e0*/  @P0 VIADD R0, R0, 0x60 ;  /* 0x0000006000000836 */ /* 0x000fca0000000000 */
[----:B-----5:R-:W-:-:S04]  /*f2f0*/  @P0 PRMT R0, R24, 0x654, R0 ;  /* 0x0000065418000816 */ /* 0x020fc80000000000 */
[----:B------:R0:W-:Y:S01]  /*f300*/  @P0 SYNCS.ARRIVE.TRANS64.RED.A1T0 RZ, [R0+URZ], RZ ;  /* 0x000000ff00ff09a7 */ /* 0x0001e2000810043f */
[----:B------:R-:W-:-:S13]  /*f310*/  PLOP3.LUT P0, PT, PT, PT, UP0, 0x80, 0x0 ;  /* 0x000000000000781c */ /* 0x000fda0003f0f008 */
[----:B0-----:R-:W-:Y:S05]  /*f320*/  @P0 BRA `(.L_x_37) ;  /* 0x0000000000040947 */ /* 0x001fea0003800000 */
[----:B------:R-:W-:Y:S01]  /*f330*/  BPT.TRAP 0x1 ;  /* 0x000000040000795c */ /* 0x000fe20000300000 */
.L_x_37:
[----:B------:R-:W-:Y:S01]  /*f340*/  IMAD.U32 R0, RZ, RZ, UR30 ;  /* 0x0000001eff007e24 */ /* 0x000fe2000f8e00ff */
[----:B------:R-:W-:Y:S02]  /*f350*/  UIADD3 UR5, UR28, UR5, URZ ;  /* 0x000000051c057290 */ /* 0x000fe4000fffe03f */
[----:B------:R-:W-:Y:S02]  /*f360*/  UISETP.GE.U32.AND UP1, UPT, UR28, 0xc, UPT ;  /* 0x0000000c1c00788c */ /* 0x000fe4000bf26070 */
[----:B------:R-:W-:Y:S01]  /*f370*/  SHF.L.U32 R0, R0, 0x1f, RZ ;  /* 0x0000001f00007819 */ /* 0x000fe200000006ff */
[----:B------:R-:W-:Y:S02]  /*f380*/  UISETP.GT.U32.AND UP0, UPT, UR5, 0xb, UPT ;  /* 0x0000000b0500788c */ /* 0x000fe4000bf04070 */
[----:B------:R-:W-:Y:S01]  /*f390*/  UIMAD.WIDE.U32 UR6, UR5, -0x55555555, URZ ;  /* 0xaaaaaaab050678a5 */ /* 0x000fe2000f8e003f */
[----:B------:R-:W0:Y:S01]  /*f3a0*/  SYNCS.PHASECHK.TRANS64.TRYWAIT P0, [UR17+0x8], R0 ;  /* 0x00000800ff0075a7 */ /* 0x000e220008000151 */
[----:B------:R-:W-:-:S02]  /*f3b0*/  UISETP.LT.U32.AND UP0, UPT, UR28, 0xc, UP0 ;  /* 0x0000000c1c00788c */ /* 0x000fc40008701070 */
[----:B------:R-:W-:Y:S02]  /*f3c0*/  USHF.R.U32.HI UR6, URZ, 0x3, UR7 ;  /* 0x000000033f067899 */ /* 0x000fe40008011607 */
[----:B------:R-:W-:Y:S02]  /*f3d0*/  USEL UR8, URZ, 0x1, !UP0 ;  /* 0x000000013f087887 */ /* 0x000fe4000c000000 */
[----:B------:R-:W-:Y:S02]  /*f3e0*/  UIMAD UR5, UR6, -0xc, UR5 ;  /* 0xfffffff4060578a4 */ /* 0x000fe4000f8e0205 */
[----:B------:R-:W-:-:S04]  /*f3f0*/  ULOP3.LUT UR4, UR4, UR8, URZ, 0x3c, !UPT ;  /* 0x0000000804047292 */ /* 0x000fc8000f8e3c3f */
[----:B------:R-:W-:Y:S01]  /*f400*/  @UP1 ULOP3.LUT UR4, UR4, 0x1, UR6, 0x78, !UPT ;  /* 0x0000000104041892 */ /* 0x000fe2000f8e7806 */
[----:B0-----:R-:W-:Y:S11]  /*f410*/  @!P0 BRA `(.L_x_39) ;  /* 0x0000015400408947 */ /* 0x001ff60003800000 */
.L_x_589:
[----:B------:R-:W4:Y:S01]  /*f420*/  LDL.LU R2, [R1+0x470] ;  /* 0x0004700001027983 */ /* 0x000f220000300800 */
[----:B------:R-:W5:Y:S01]  /*f430*/  LDC R35, c[0x0][0x288] ;  /* 0x0000a200ff237b82 */ /* 0x000f620000000800 */
[----:B------:R-:W-:Y:S02]  /*f440*/  ULDC.64 UR6, c[0x0][0x5d0] ;  /* 0x0001740000067ab9 */ /* 0x000fe40000000a00 */
[----:B------:R-:W2:Y:S04]  /*f450*/  LDL R38, [R1+0x474] ;  /* 0x0004740001267983 */ /* 0x000ea80000100800 */
[----:B------:R-:W3:Y:S04]  /*f460*/  LDL R36, [R1+0x458] ;  /* 0x0004580001247983 */ /* 0x000ee80000100800 */
[----:B------:R-:W5:Y:S01]  /*f470*/  LDL R30, [R1+0x46c] ;  /* 0x00046c00011e7983 */ /* 0x000f620000100800 */
[----:B--2---:R-:W-:Y:S01]  /*f480*/  IMAD.SHL.U32 R26, R38, 0x2, RZ ;  /* 0x00000002261a7824 */ /* 0x004fe200078e00ff */
[----:B---3--:R-:W-:-:S04]  /*f490*/  SHF.R.S32.HI R32, RZ, 0x1f, R36 ;  /* 0x0000001fff207819 */ /* 0x008fc80000011424 */
[--C-:B------:R-:W-:Y:S01]  /*f4a0*/  SHF.R.S32.HI R27, RZ, 0x1f, R26.reuse ;  /* 0x0000001fff1b7819 */ /* 0x100fe2000001141a */
[----:B----4-:R-:W-:Y:S02]  /*f4b0*/  IMAD.SHL.U32 R33, R2, 0x200, RZ ;  /* 0x0000020002217824 */ /* 0x010fe400078e00ff */
[----:B0-----:R-:W-:Y:S02]  /*f4c0*/  IMAD R0, R32, UR6, RZ ;  /* 0x0000000620007c24 */ /* 0x001fe4000f8e02ff */
[C---:B------:R-:W-:Y:S01]  /*f4d0*/  IMAD.WIDE.U32 R2, R36.reuse, UR6, R26 ;  /* 0x0000000624027c25 */ /* 0x040fe2000f8e001a */
[----:B------:R-:W-:Y:S01]  /*f4e0*/  SHF.R.S32.HI R34, RZ, 0x1f, R33 ;  /* 0x0000001fff227819 */ /* 0x000fe20000011421 */
[----:B------:R-:W-:Y:S02]  /*f4f0*/  ULDC UR6, c[0x0][0x284] ;  /* 0x0000a10000067ab9 */ /* 0x000fe40000000800 */
[----:B------:R-:W-:Y:S01]  /*f500*/  IMAD R0, R36, UR7, R0 ;  /* 0x0000000724007c24 */ /* 0x000fe2000f8e0200 */
[----:B------:R-:W-:-:S04]  /*f510*/  IADD3 R28, P0, R33, R2, RZ ;  /* 0x00000002211c7210 */ /* 0x000fc80007f1e0ff */
[----:B------:R-:W-:Y:S01]  /*f520*/  IADD3.X R29, R34, R3, R0, P0, !PT ;  /* 0x00000003221d7210 */ /* 0x000fe200007fe400 */
[----:B-----5:R-:W-:-:S05]  /*f530*/  IMAD.SHL.U32 R0, R30, 0x40, RZ ;  /* 0x000000401e007824 */ /* 0x020fca00078e00ff */
[----:B------:R-:W-:-:S04]  /*f540*/  ISETP.GE.AND P0, PT, R0, UR6, PT ;  /* 0x0000000600007c0c */ /* 0x000fc8000bf06270 */
[----:B------:R-:W-:-:S13]  /*f550*/  ISETP.GE.OR P0, PT, R33, R35, P0 ;  /* 0x000000232100720c */ /* 0x000fda0000706670 */
[----:B------:R-:W-:Y:S05]  /*f560*/  @P0 BRA `(.L_x_40) ;  /* 0x0000013400600947 */ /* 0x000fea0003800000 */
[----:B------:R-:W2:Y:S01]  /*f570*/  LDL.64 R40, [R1+0x478] ;  /* 0x0004780001287983 */ /* 0x000ea20000100a00 */
[----:B------:R-:W0:Y:S01]  /*f580*/  LDC.64 R24, c[0x0][0x5c8] ;  /* 0x00017200ff187b82 */ /* 0x000e220000000a00 */
[----:B------:R-:W-:Y:S02]  /*f590*/  ULDC.64 UR6, c[0x0][0x5c0] ;  /* 0x0001700000067ab9 */ /* 0x000fe40000000a00 */
[----:B------:R-:W3:Y:S01]  /*f5a0*/  LDL R37, [R1+0x480] ;  /* 0x0004800001257983 */ /* 0x000ee20000100800 */
[----:B------:R-:W-:Y:S01]  /*f5b0*/  BSSY B0, `(.L_x_40) ;  /* 0x0001353000007945 */ /* 0x000fe20003800000 */
[----:B--2---:R-:W-:-:S04]  /*f5c0*/  IMAD.WIDE R30, R30, 0x40, R40 ;  /* 0x000000401e1e7825 */ /* 0x004fc800078e0228 */
[-C--:B0-----:R-:W-:Y:S02]  /*f5d0*/  IMAD R3, R31, R24.reuse, RZ ;  /* 0x000000181f037224 */ /* 0x081fe400078e02ff */
[----:B------:R-:W-:-:S04]  /*f5e0*/  IMAD.WIDE.U32 R28, R30, R24, R28 ;  /* 0x000000181e1c7225 */ /* 0x000fc800078e001c */
[----:B------:R-:W-:Y:S01]  /*f5f0*/  IMAD R3, R30, R25, R3 ;  /* 0x000000191e037224 */ /* 0x000fe200078e0203 */
[----:B------:R-:W-:Y:S01]  /*f600*/  IADD3 R2, P1, R28, UR6, RZ ;  /* 0x000000061c027c10 */ /* 0x000fe2000ff3e0ff */
[----:B---3--:R-:W-:Y:S01]  /*f610*/  IMAD.IADD R0, R37, 0x1, -R0 ;  /* 0x0000000125007824 */ /* 0x008fe200078e0a00 */
[----:B------:R-:W-:Y:S01]  /*f620*/  LEA R28, P0, R24, R28, 0x3 ;  /* 0x0000001c181c7211 */ /* 0x000fe200078018ff */
[----:B------:R-:W-:-:S05]  /*f630*/  IMAD.IADD R3, R29, 0x1, R3 ;  /* 0x000000011d037824 */ /* 0x000fca00078e0203 */
[----:B------:R-:W-:Y:S02]  /*f640*/  LEA.HI.X R25, R24, R3, R25, 0x3, P0 ;  /* 0x0000000318197211 */ /* 0x000fe400000f1c19 */
[----:B------:R-:W-:Y:S02]  /*f650*/  FSETP.NEU.AND P0, PT, RZ, UR24, PT ;  /* 0x00000018ff007c0b */ /* 0x000fe4000bf0d000 */
[----:B------:R-:W-:Y:S01]  /*f660*/  IADD3 R24, P2, R28, UR6, RZ ;  /* 0x000000061c187c10 */ /* 0x000fe2000ff5e0ff */
[----:B------:R-:W-:Y:S01]  /*f670*/  IMAD R28, R38, -0x2, R35 ;  /* 0xfffffffe261c7824 */ /* 0x000fe200078e0223 */
[----:B------:R-:W-:Y:S02]  /*f680*/  IADD3.X R3, R3, UR7, RZ, P1, !PT ;  /* 0x0000000703037c10 */ /* 0x000fe40008ffe4ff */
[----:B------:R-:W-:Y:S01]  /*f690*/  IADD3.X R25, R25, UR7, RZ, P2, !PT ;  /* 0x0000000719197c10 */ /* 0x000fe200097fe4ff */
[----:B------:R-:W-:-:S06]  /*f6a0*/  IMAD.IADD R28, R28, 0x1, -R33 ;  /* 0x000000011c1c7824 */ /* 0x000fcc00078e0a21 */
[----:B------:R-:W-:Y:S05]  /*f6b0*/  @!P0 BRA `(.L_x_41) ;  /* 0x000000e000b08947 */ /* 0x000fea0003800000 */
[----:B------:R-:W-:Y:S01]  /*f6c0*/  ULDC.64 UR6, c[0x0][0x5b8] ;  /* 0x00016e0000067ab9 */ /* 0x000fe20000000a00 */
[----:B------:R-:W-:Y:S01]  /*f6d0*/  ULDC.64 UR8, c[0x0][0x5a8] ;  /* 0x00016a0000087ab9 */ /* 0x000fe20000000a00 */
[----:B------:R-:W-:Y:S01]  /*f6e0*/  IMAD.WIDE.U32 R26, R36, UR6, R26 ;  /* 0x00000006241a7c25 */ /* 0x000fe2000f8e001a */
[----:B------:R-:W-:Y:S03]  /*f6f0*/  BSSY B1, `(.L_x_42) ;  /* 0x0000010000017945 */ /* 0x000fe60003800000 */
[----:B------:R-:W-:-:S04]  /*f700*/  IMAD R32, R32, UR6, RZ ;  /* 0x0000000620207c24 */ /* 0x000fc8000f8e02ff */
[----:B------:R-:W-:Y:S01]  /*f710*/  IMAD R29, R36, UR7, R32 ;  /* 0x00000007241d7c24 */ /* 0x000fe2000f8e0220 */
[----:B------:R-:W-:Y:S01]  /*f720*/  IADD3 R32, P0, R33, R26, RZ ;  /* 0x0000001a21207210 */ /* 0x000fe20007f1e0ff */
[----:B------:R-:W-:-:S03]  /*f730*/  ULDC.64 UR6, c[0x0][0x5b0] ;  /* 0x00016c0000067ab9 */ /* 0x000fc60000000a00 */
[----:B------:R-:W-:Y:S01]  /*f740*/  IADD3.X R33, R34, R27, R29, P0, !PT ;  /* 0x0000001b22217210 */ /* 0x000fe200007fe41d */
[----:B------:R-:W-:Y:S02]  /*f750*/  IMAD R29, R31, UR6, RZ ;  /* 0x000000061f1d7c24 */ /* 0x000fe4000f8e02ff */
[----:B------:R-:W-:-:S04]  /*f760*/  IMAD.WIDE.U32 R26, R30, UR6, R32 ;  /* 0x000000061e1a7c25 */ /* 0x000fc8000f8e0020 */
[----:B------:R-:W-:Y:S01]  /*f770*/  IMAD R29, R30, UR7, R29 ;  /* 0x000000071e1d7c24 */ /* 0x000fe2000f8e021d */
[----:B------:R-:W-:-:S04]  /*f780*/  IADD3 R26, P0, R26, UR8, RZ ;  /* 0x000000081a1a7c10 */ /* 0x000fc8000ff1e0ff */
[--C-:B------:R-:W-:Y:S02]  /*f790*/  IADD3.X R27, R27, UR9, R29.reuse, P0, !PT ;  /* 0x000000091b1b7c10 */ /* 0x100fe400087fe41d */
[----:B------:R-:W-:Y:S02]  /*f7a0*/  ISETP.GE.AND P0, PT, R28, 0x1, PT ;  /* 0x000000011c00780c */ /* 0x000fe40003f06270 */
[----:B------:R-:W-:Y:S02]  /*f7b0*/  PRMT R29, RZ, 0x7610, R29 ;  /* 0x00007610ff1d7816 */ /* 0x000fe4000000001d */
[----:B------:R-:W-:-:S13]  /*f7c0*/  ISETP.LT.OR P1, PT, R0, 0x1, !P0 ;  /* 0x000000010000780c */ /* 0x000fda0004721670 */
[----:B------:R-:W-:Y:S05]  /*f7d0*/  @P1 BRA `(.L_x_43) ;  /* 0x0000000000041947 */ /* 0x000fea0003800000 */
[----:B------:R0:W5:Y:S02]  /*f7e0*/  LDG.E.U8 R29, desc[UR22][R26.64] ;  /* 0x000000161a1d7981 */ /* 0x000164000c1e1100 */
.L_x_43:
[----:B------:R-:W-:Y:S05]  /*f7f0*/  BSYNC B1 ;  /* 0x0000000000017941 */ /* 0x000fea0003800000 */
.L_x_42:
[----:B-----5:R-:W-:Y:S01]  /*f800*/  LOP3.LUT R29, R29, 0xff, RZ, 0xc0, !PT ;  /* 0x000000ff1d1d7812 */ /* 0x020fe200078ec0ff */
[----:B------:R-:W-:Y:S03]  /*f810*/  BSSY B1, `(.L_x_44) ;  /* 0x000000c000017945 */ /* 0x000fe60003800000 */
[----:B------:R-:W-:-:S05]  /*f820*/  F2FP.F16.E4M3.UNPACK_B R29, R29 ;  /* 0x0000001dff1d723e */ /* 0x000fca00020006ff */
[----:B------:R-:W-:-:S05]  /*f830*/  HADD2.F32 R29, -RZ, R29.H0_H0 ;  /* 0x2000001dff1d7230 */ /* 0x000fca0000004100 */
[----:B------:R-:W-:-:S04]  /*f840*/  FMUL R29, R29, UR24 ;  /* 0x000000181d1d7c20 */ /* 0x000fc80008400000 */
[----:B------:R-:W-:-:S05]  /*f850*/  FFMA R4, R4, UR25, R29 ;  /* 0x0000001904047c23 */ /* 0x000fca000800001d */
[----:B------:R-:W-:-:S05]  /*f860*/  F2FP.SATFINITE.E4M3.F32.PACK_AB_MERGE_C R4, RZ, R4, RZ ;  /* 0x00000004ff04723e */ /* 0x000fca00048070ff */
[----:B------:R2:W-:Y:S01]  /*f870*/  @!P1 STG.E.U8 desc[UR22][R2.64], R4 ;  /* 0x0000000402009986 */ /* 0x0005e2000c101116 */
[----:B------:R-:W-:-:S04]  /*f880*/  ISETP.GE.AND P1, PT, R28, 0x2, PT ;  /* 0x000000021c00780c */ /* 0x000fc80003f26270 */
[----:B------:R-:W-:Y:S02]  /*f890*/  ISETP.LT.OR P2, PT, R0, 0x1, !P1 ;  /* 0x000000010000780c */ /* 0x000fe40004f41670 */
[----:B--2---:R-:W-:-:S11]  /*f8a0*/  PRMT R4, RZ, 0x7610, R4 ;  /* 0x00007610ff047816 */ /* 0x004fd60000000004 */
[----:B------:R-:W-:Y:S05]  /*f8b0*/  @P2 BRA `(.L_x_45) ;  /* 0x0000000000042947 */ /* 0x000fea0003800000 */
[----:B------:R2:W5:Y:S02]  /*f8c0*/  LDG.E.U8 R4, desc[UR22][R26.64+0x1] ;  /* 0x000001161a047981 */ /* 0x000564000c1e1100 */
.L_x_45:
[----:B------:R-:W-:Y:S05]  /*f8d0*/  BSYNC B1 ;  /* 0x0000000000017941 */ /* 0x000fea0003800000 */
.L_x_44:
[----:B-----5:R-:W-:Y:S01]  /*f8e0*/  LOP3.LUT R4, R4, 0xff, RZ, 0xc0, !PT ;  /* 0x000000ff04047812 */ /* 0x020fe200078ec0ff */
[----:B------:R-:W-:Y:S01]  /*f8f0*/  BSSY B1, `(.L_x_46) ;  /* 0x0000012000017945 */ /* 0x000fe20003800000 */
[----:B------:R-:W-:Y:S02]  /*f900*/  ISETP.LT.OR P0, PT, R0, 0x9, !P0 ;  /* 0x000000090000780c */ /* 0x000fe40004701670 */
[----:B------:R-:W-:Y:S02]  /*f910*/  F2FP.F16.E4M3.UNPACK_B R4, R4 ;  /* 0x00000004ff04723e */ /* 0x000fe400020006ff */
[----:B------:R-:W-:-:S03]  /*f920*/  PRMT R29, RZ, 0x7610, R29 ;  /* 0x00007610ff1d7816 */ /* 0x000fc6000000001d */
[----:B------:R-:W-:-:S05]  /*f930*/  HADD2.F32 R4, -RZ, R4.H0_H0 ;  /* 0x20000004ff047230 */ /* 0x000fca0000004100 */
[----:B------:R-:W-:-:S04]  /*f940*/  FMUL R4, R4, UR24 ;  /* 0x0000001804047c20 */ /* 0x000fc80008400000 */
[----:B------:R-:W-:-:S05]  /*f950*/  FFMA R5, R5, UR25, R4 ;  /* 0x0000001905057c23 */ /* 0x000fca0008000004 */
[----:B------:R-:W-:-:S05]  /*f960*/  F2FP.SATFINITE.E4M3.F32.PACK_AB_MERGE_C R5, RZ, R5, RZ ;  /* 0x00000005ff05723e */ /* 0x000fca00048070ff */
[----:B------:R3:W-:Y:S01]  /*f970*/  @!P2 STG.E.U8 desc[UR22][R2.64+0x1], R5 ;  /* 0x000001050200a986 */ /* 0x0007e2000c101116 */
[----:B------:R-:W-:-:S05]  /*f980*/  IADD3 R4, P2, R30, 0x8, RZ ;  /* 0x000000081e047810 */ /* 0x000fca0007f5e0ff */
[----:B------:R-:W-:Y:S02]  /*f990*/  IMAD.X R30, RZ, RZ, R31, P2 ;  /* 0x000000ffff1e7224 */ /* 0x000fe400010e061f */
[----:B------:R-:W-:-:S04]  /*f9a0*/  IMAD.WIDE.U32 R32, R4, UR6, R32 ;  /* 0x0000000604207c25 */ /* 0x000fc8000f8e0020 */
[----:B---3--:R-:W-:-:S04]  /*f9b0*/  IMAD R5, R30, UR6, RZ ;  /* 0x000000061e057c24 */ /* 0x008fc8000f8e02ff */
[----:B------:R-:W-:Y:S01]  /*f9c0*/  IMAD R5, R4, UR7, R5 ;  /* 0x0000000704057c24 */ /* 0x000fe2000f8e0205 */
[----:B------:R-:W-:-:S04]  /*f9d0*/  IADD3 R4, P2, R32, UR8, RZ ;  /* 0x0000000820047c10 */ /* 0x000fc8000ff5e0ff */
[----:B------:R-:W-:Y:S01]  /*f9e0*/  IADD3.X R5, R33, UR9, R5, P2, !PT ;  /* 0x0000000921057c10 */ /* 0x000fe200097fe405 */
[----:B------:R-:W-:Y:S08]  /*f9f0*/  @P0 BRA `(.L_x_47) ;  /* 0x0000000000040947 */ /* 0x000ff00003800000 */
[----:B------:R3:W5:Y:S02]  /*fa00*/  LDG.E.U8 R29, desc[UR22][R4.64] ;  /* 0x00000016041d7981 */ /* 0x000764000c1e1100 */
.L_x_47:
[----:B------:R-:W-:Y:S05]  /*fa10*/  BSYNC B1 ;  /* 0x0000000000017941 */ /* 0x000fea0003800000 */
.L_x_46:
[----:B-----5:R-:W-:Y:S01]  /*fa20*/  LOP3.LUT R29, R29, 0xff, RZ, 0xc0, !PT ;  /* 0x000000ff1d1d7812 */ /* 0x020fe200078ec0ff */
[----:B------:R-:W-:Y:S01]  /*fa30*/  BSSY B1, `(.L_x_48) ;  /* 0x000000b000017945 */ /* 0x000fe20003800000 */
[----:B------:R-:W-:Y:S02]  /*fa40*/  ISETP.LT.OR P1, PT, R0, 0x9, !P1 ;  /* 0x000000090000780c */ /* 0x000fe40004f21670 */
[----:B------:R-:W-:-:S05]  /*fa50*/  F2FP.F16.E4M3.UNPACK_B R29, R29 ;  /* 0x0000001dff1d723e */ /* 0x000fca00020006ff */
[----:B------:R-:W-:-:S05]  /*fa60*/  HADD2.F32 R29, -RZ, R29.H0_H0 ;  /* 0x2000001dff1d7230 */ /* 0x000fca0000004100 */
[----:B------:R-:W-:-:S04]  /*fa70*/  FMUL R29, R29, UR24 ;  /* 0x000000181d1d7c20 */ /* 0x000fc80008400000 */
[----:B------:R-:W-:-:S05]  /*fa80*/  FFMA R6, R6, UR25, R29 ;  /* 0x0000001906067c23 */ /* 0x000fca000800001d */
[----:B------:R-:W-:-:S05]  /*fa90*/  F2FP.SATFINITE.E4M3.F32.PACK_AB_MERGE_C R6, RZ, R6, RZ ;  /* 0x00000006ff06723e */ /* 0x000fca00048070ff */
[----:B------:R4:W-:Y:S02]  /*faa0*/  @!P0 STG.E.U8 desc[UR22][R24.64], R6 ;  /* 0x0000000618008986 */ /* 0x0009e4000c101116 */
[----:B----4-:R-:W-:Y:S01]  /*fab0*/  PRMT R6, RZ, 0x7610, R6 ;  /* 0x00007610ff067816 */ /* 0x010fe20000000006 */
[----:B------:R-:W-:Y:S06]  /*fac0*/  @P1 BRA `(.L_x_49) ;  /* 0x0000000000041947 */ /* 0x000fec0003800000 */
[----:B------:R4:W5:Y:S02]  /*fad0*/  LDG.E.U8 R6, desc[UR22][R4.64+0x1] ;  /* 0x0000011604067981 */ /* 0x000964000c1e1100 */
.L_x_49:
[----:B------:R-:W-:Y:S05]  /*fae0*/  BSYNC B1 ;  /* 0x0000000000017941 */ /* 0x000fea0003800000 */
.L_x_48:
[----:B-----5:R-:W-:Y:S01]  /*faf0*/  LOP3.LUT R6, R6, 0xff, RZ, 0xc0, !PT ;  /* 0x000000ff06067812 */ /* 0x020fe200078ec0ff */
[----:B------:R-:W-:Y:S01]  /*fb00*/  BSSY B1, `(.L_x_50) ;  /* 0x000000c000017945 */ /* 0x000fe20003800000 */
[----:B------:R-:W-:Y:S02]  /*fb10*/  ISETP.GE.AND P0, PT, R28, 0x9, PT ;  /* 0x000000091c00780c */ /* 0x000fe40003f06270 */
[----:B------:R-:W-:Y:S02]  /*fb20*/  F2FP.F16.E4M3.UNPACK_B R6, R6 ;  /* 0x00000006ff06723e */ /* 0x000fe400020006ff */
[----:B------:R-:W-:-:S03]  /*fb30*/  ISETP.LT.OR P2, PT, R0, 0x1, !P0 ;  /* 0x000000010000780c */ /* 0x000fc60004741670 */
[----:B------:R-:W-:-:S05]  /*fb40*/  HADD2.F32 R6, -RZ, R6.H0_H0 ;  /* 0x20000006ff067230 */ /* 0x000fca0000004100 */
[----:B------:R-:W-:-:S04]  /*fb50*/  FMUL R6, R6, UR24 ;  /* 0x0000001806067c20 */ /* 0x000fc80008400000 */
[--C-:B------:R-:W-:Y:S01]  /*fb60*/  FFMA R7, R7, UR25, R6.reuse ;  /* 0x0000001907077c23 */ /* 0x100fe20008000006 */
[----:B------:R-:W-:-:S04]  /*fb70*/  PRMT R6, RZ, 0x7610, R6 ;  /* 0x00007610ff067816 */ /* 0x000fc80000000006 */
[----:B------:R-:W-:-:S05]  /*fb80*/  F2FP.SATFINITE.E4M3.F32.PACK_AB_MERGE_C R7, RZ, R7, RZ ;  /* 0x00000007ff07723e */ /* 0x000fca00048070ff */
[----:B------:R0:W-:Y:S01]  /*fb90*/  @!P1 STG.E.U8 desc[UR22][R24.64+0x1], R7 ;  /* 0x0000010718009986 */ /* 0x0001e2000c101116 */
[----:B------:R-:W-:Y:S05]  /*fba0*/  @P2 BRA `(.L_x_51) ;  /* 0x0000000000042947 */ /* 0x000fea0003800000 */
[----:B------:R0:W5:Y:S02]  /*fbb0*/  LDG.E.U8 R6, desc[UR22][R26.64+0x8] ;  /* 0x000008161a067981 */ /* 0x000164000c1e1100 */
.L_x_51:
[----:B------:R-:W-:Y:S05]  /*fbc0*/  BSYNC B1 ;  /* 0x0000000000017941 */ /* 0x000fea0003800000 */
.L_x_50:
        /* <DEDUP_REMOVED lines=13> */
.L_x_53:
[----:B------:R-:W-:Y:S05]  /*fca0*/  BSYNC B1 ;  /* 0x0000000000017941 */ /* 0x000fea0003800000 */
.L_x_52:
[----:B-----5:R-:W-:Y:S01]  /*fcb0*/  LOP3.LUT R6, R6, 0xff, RZ, 0xc0, !PT ;  /* 0x000000ff06067812 */ /* 0x020fe200078ec0ff */
[----:B------:R-:W-:Y:S01]  /*fcc0*/  BSSY B1, `(.L_x_54) ;  /* 0x000000b000017945 */ /* 0x000fe20003800000 */
[----:B------:R-:W-:Y:S02]  /*fcd0*/  ISETP.LT.OR P0, PT, R0, 0x9, !P0 ;  /* 0x000000090000780c */ /* 0x000fe40004701670 */
[----:B------:R-:W-:-:S05]  /*fce0*/  F2FP.F16.E4M3.UNPACK_B R6, R6 ;  /* 0x00000006ff06723e */ /* 0x000fca00020006ff */
        /* <DEDUP_REMOVED lines=8> */
.L_x_55:
[----:B------:R-:W-:Y:S05]  /*fd70*/  BSYNC B1 ;  /* 0x0000000000017941 */ /* 0x000fea0003800000 */
.L_x_54:
        /* <DEDUP_REMOVED lines=12> */
.L_x_57:
[----:B------:R-:W-:Y:S05]  /*fe40*/  BSYNC B1 ;  /* 0x0000000000017941 */ /* 0x000fea0003800000 */
.L_x_56:
        /* <DEDUP_REMOVED lines=13> */
.L_x_59:
[----:B------:R-:W-:Y:S05]  /*ff20*/  BSYNC B1 ;  /* 0x0000000000017941 */ /* 0x000fea0003800000 */
.L_x_58:
        /* <DEDUP_REMOVED lines=13> */
.L_x_61:
[----:B------:R-:W-:Y:S05]  /*10000*/  BSYNC B1 ;  /* 0x0000000000017941 */ /* 0x000fea0003800000 */
.L_x_60:
        /* <DEDUP_REMOVED lines=12> */
.L_x_63:
[----:B------:R-:W-:Y:S05]  /*100d0*/  BSYNC B1 ;  /* 0x0000000000017941 */ /* 0x000fea0003800000 */
.L_x_62:
        /* <DEDUP_REMOVED lines=12> */
.L_x_65:
[----:B------:R-:W-:Y:S05]  /*101a0*/  BSYNC B1 ;  /* 0x0000000000017941 */ /* 0x000fea0003800000 */
.L_x_64:
        /* <DEDUP_REMOVED lines=13> */
.L_x_67:
[----:B------:R-:W-:Y:S05]  /*10280*/  BSYNC B1 ;  /* 0x0000000000017941 */ /* 0x000fea0003800000 */
.L_x_66:
        /* <DEDUP_REMOVED lines=13> */
.L_x_69:
[----:B------:R-:W-:Y:S05]  /*10360*/  BSYNC B1 ;  /* 0x0000000000017941 */ /* 0x000fea0003800000 */
.L_x_68:
        /* <DEDUP_REMOVED lines=12> */
.L_x_71:
[----:B------:R-:W-:Y:S05]  /*10430*/  BSYNC B1 ;  /* 0x0000000000017941 */ /* 0x000fea0003800000 */
.L_x_70:
        /* <DEDUP_REMOVED lines=12> */
.L_x_73:
[----:B------:R-:W-:Y:S05]  /*10500*/  BSYNC B1 ;  /* 0x0000000000017941 */ /* 0x000fea0003800000 */
.L_x_72:
        /* <DEDUP_REMOVED lines=13> */
.L_x_75:
[----:B------:R-:W-:Y:S05]  /*105e0*/  BSYNC B1 ;  /* 0x0000000000017941 */ /* 0x000fea0003800000 */
.L_x_74:
        /* <DEDUP_REMOVED lines=13> */
.L_x_77:
[----:B------:R-:W-:Y:S05]  /*106c0*/  BSYNC B1 ;  /* 0x0000000000017941 */ /* 0x000fea0003800000 */
.L_x_76:
        /* <DEDUP_REMOVED lines=12> */
.L_x_79:
[----:B------:R-:W-:Y:S05]  /*10790*/  BSYNC B1 ;  /* 0x0000000000017941 */ /* 0x000fea0003800000 */
.L_x_78:
        /* <DEDUP_REMOVED lines=12> */
.L_x_81:
[----:B------:R-:W-:Y:S05]  /*10860*/  BSYNC B1 ;  /* 0x0000000000017941 */ /* 0x000fea0003800000 */
.L_x_80:
        /* <DEDUP_REMOVED lines=13> */
.L_x_83:
[----:B------:R-:W-:Y:S05]  /*10940*/  BSYNC B1 ;  /* 0x0000000000017941 */ /* 0x000fea0003800000 */
.L_x_82:
        /* <DEDUP_REMOVED lines=13> */
.L_x_85:
[----:B------:R-:W-:Y:S05]  /*10a20*/  BSYNC B1 ;  /* 0x0000000000017941 */ /* 0x000fea0003800000 */
.L_x_84:
        /* <DEDUP_REMOVED lines=12> */
.L_x_87:
[----:B------:R-:W-:Y:S05]  /*10af0*/  BSYNC B1 ;  /* 0x0000000000017941 */ /* 0x000fea0003800000 */
.L_x_86:
        /* <DEDUP_REMOVED lines=12> */
.L_x_89:
[----:B------:R-:W-:Y:S05]  /*10bc0*/  BSYNC B1 ;  /* 0x0000000000017941 */ /* 0x000fea0003800000 */
.L_x_88:
        /* <DEDUP_REMOVED lines=13> */
.L_x_91:
[----:B------:R-:W-:Y:S05]  /*10ca0*/  BSYNC B1 ;  /* 0x0000000000017941 */ /* 0x000fea0003800000 */
.L_x_90:
        /* <DEDUP_REMOVED lines=13> */
.L_x_93:
[----:B------:R-:W-:Y:S05]  /*10d80*/  BSYNC B1 ;  /* 0x0000000000017941 */ /* 0x000fea0003800000 */
.L_x_92:
        /* <DEDUP_REMOVED lines=12> */
.L_x_95:
[----:B------:R-:W-:Y:S05]  /*10e50*/  BSYNC B1 ;  /* 0x0000000000017941 */ /* 0x000fea0003800000 */
.L_x_94:
        /* <DEDUP_REMOVED lines=12> */
.L_x_97:
[----:B------:R-:W-:Y:S05]  /*10f20*/  BSYNC B1 ;  /* 0x0000000000017941 */ /* 0x000fea0003800000 */
.L_x_96:
        /* <DEDUP_REMOVED lines=13> */
.L_x_99:
[----:B------:R-:W-:Y:S05]  /*11000*/  BSYNC B1 ;  /* 0x0000000000017941 */ /* 0x000fea0003800000 */
.L_x_98:
        /* <DEDUP_REMOVED lines=13> */
.L_x_101:
[----:B------:R-:W-:Y:S05]  /*110e0*/  BSYNC B1 ;  /* 0x0000000000017941 */ /* 0x000fea0003800000 */
.L_x_100:
        /* <DEDUP_REMOVED lines=12> */
.L_x_103:
[----:B------:R-:W-:Y:S05]  /*111b0*/  BSYNC B1 ;  /* 0x0000000000017941 */ /* 0x000fea0003800000 */
.L_x_102:
        /* <DEDUP_REMOVED lines=12> */
.L_x_105:
[----:B------:R-:W-:Y:S05]  /*11280*/  BSYNC B1 ;  /* 0x0000000000017941 */ /* 0x000fea0003800000 */
.L_x_104:
        /* <DEDUP_REMOVED lines=13> */
.L_x_107:
[----:B------:R-:W-:Y:S05]  /*11360*/  BSYNC B1 ;  /* 0x0000000000017941 */ /* 0x000fea0003800000 */
.L_x_106:
        /* <DEDUP_REMOVED lines=13> */
.L_x_109:
[----:B------:R-:W-:Y:S05]  /*11440*/  BSYNC B1 ;  /* 0x0000000000017941 */ /* 0x000fea0003800000 */
.L_x_108:
[----:B-----5:R-:W-:Y:S01]  /*11450*/  LOP3.LUT R6, R6, 0xff, RZ, 0xc0, !PT ;  /* 0x000000ff06067812 */ /* 0x020fe200078ec0ff */
[----:B------:R-:W-:Y:S01]  /*11460*/  BSSY B1, `(.L_x_110) ;  /* 0x000000b000017945 */ /* 0x000fe20003800000 */
[----:B------:R-:W-:Y:S02]  /*11470*/  ISETP.LT.OR P0, PT, R0, 0x9, !P0 ;  /* 0x000000090000780c */ /* 0x000fe40004701670 */
[----:B------:R-:W-:-:S05]  /*11480*/  F2FP.F16.E4M3.UNPACK_B R6, R6 ;  /* 0x00000006ff06723e */ /* 0x000fca00020006ff */
[----:B------:R-:W-:-:S05]  /*11490*/  HADD2.F32 R6, -RZ, R6.H0_H0 ;  /* 0x20000006ff067230 */ /* 0x000fca0000004100 */
[----:B------:R-:W-:-:S04]  /*114a0*/  FMUL R6, R6, UR24 ;  /* 0x0000001806067c20 */ /* 0x000fc80008400000 */
[----:B------:R-:W-:-:S05]  /*114b0*/  FFMA R6, R165, UR25, R6 ;  /* 0x00000019a5067c23 */ /* 0x000fca0008000006 */
[----:B0-----:R-:W-:Y:S02]  /*114c0*/  F2FP.SATFINITE.E4M3.F32.PACK_AB_MERGE_C R7, RZ, R6, RZ ;  /* 0x00000006ff07723e */ /* 0x001fe400048070ff */
[----:B------:R-:W-:-:S03]  /*114d0*/  PRMT R6, RZ, 0x7610, R6 ;  /* 0x00007610ff067816 */ /* 0x000fc60000000006 */
[----:B------:R0:W-:Y:S01]  /*114e0*/  @!P4 STG.E.U8 desc[UR22][R2.64+0x41], R7 ;  /* 0x000041070200c986 */ /* 0x0001e2000c101116 */
[----:B------:R-:W-:Y:S05]  /*114f0*/  @P0 BRA `(.L_x_111) ;  /* 0x0000000000040947 */ /* 0x000fea0003800000 */
[----:B------:R0:W5:Y:S02]  /*11500*/  LDG.E.U8 R6, desc[UR22][R4.64+0x40] ;  /* 0x0000401604067981 */ /* 0x000164000c1e1100 */
.L_x_111:
[----:B------:R-:W-:Y:S05]  /*11510*/  BSYNC B1 ;  /* 0x0000000000017941 */ /* 0x000fea0003800000 */
.L_x_110:
        /* <DEDUP_REMOVED lines=12> */
.L_x_113:
[----:B------:R-:W-:Y:S05]  /*115e0*/  BSYNC B1 ;  /* 0x0000000000017941 */ /* 0x000fea0003800000 */
.L_x_112:
[----:B-----5:R-:W-:Y:S01]  /*115f0*/  LOP3.LUT R6, R6, 0xff, RZ, 0xc0, !PT ;  /* 0x000000ff06067812 */ /* 0x020fe200078ec0ff */
[----:B------:R-:W-:Y:S01]  /*11600*/  BSSY B1, `(.L_x_114) ;  /* 0x000000c000017945 */ /* 0x000fe20003800000 */
[----:B------:R-:W-:Y:S02]  /*11610*/  ISETP.GE.AND P0, PT, R28, 0x49, PT ;  /* 0x000000491c00780c */ /* 0x000fe40003f06270 */
[----:B------:R-:W-:Y:S02]  /*11620*/  F2FP.F16.E4M3.UNPACK_B R6, R6 ;  /* 0x00000006ff06723e */ /* 0x000fe400020006ff */
[----:B------:R-:W-:-:S03]  /*11630*/  ISETP.LT.OR P2, PT, R0, 0x1, !P0 ;  /* 0x000000010000780c */ /* 0x000fc60004741670 */
        /* <DEDUP_REMOVED lines=8> */
.L_x_115:
[----:B------:R-:W-:Y:S05]  /*116c0*/  BSYNC B1 ;  /* 0x0000000000017941 */ /* 0x000fea0003800000 */
.L_x_114:
        /* <DEDUP_REMOVED lines=13> */
.L_x_117:
[----:B------:R-:W-:Y:S05]  /*117a0*/  BSYNC B1 ;  /* 0x0000000000017941 */ /* 0x000fea0003800000 */
.L_x_116:
        /* <DEDUP_REMOVED lines=12> */
.L_x_119:
[----:B------:R-:W-:Y:S05]  /*11870*/  BSYNC B1 ;  /* 0x0000000000017941 */ /* 0x000fea0003800000 */
.L_x_118:
[----:B-----5:R-:W-:Y:S01]  /*11880*/  LOP3.LUT R6, R6, 0xff, RZ, 0xc0, !PT ;  /* 0x000000ff06067812 */ /* 0x020fe200078ec0ff */
[----:B------:R-:W-:Y:S01]  /*11890*/  BSSY B1, `(.L_x_120) ;  /* 0x000000b000017945 */ /* 0x000fe20003800000 */
[----:B------:R-:W-:Y:S02]  /*118a0*/  ISETP.LT.OR P1, PT, R0, 0x9, !P1 ;  /* 0x000000090000780c */ /* 0x000fe40004f21670 */
[----:B------:R-:W-:-:S05]  /*118b0*/  F2FP.F16.E4M3.UNPACK_B R6, R6 ;  /* 0x00000006ff06723e */ /* 0x000fca00020006ff */
[----:B------:R-:W-:-:S05]  /*118c0*/  HADD2.F32 R6, -RZ, R6.H0_H0 ;  /* 0x20000006ff067230 */ /* 0x000fca0000004100 */
[----:B0-----:R-:W-:Y:S01]  /*118d0*/  FMUL R7, R6, UR24 ;  /* 0x0000001806077c20 */ /* 0x001fe20008400000 */
[----:B------:R-:W-:-:S03]  /*118e0*/  PRMT R6, RZ, 0x7610, R6 ;  /* 0x00007610ff067816 */ /* 0x000fc60000000006 */
[----:B------:R-:W-:-:S05]  /*118f0*/  FFMA R7, R170, UR25, R7 ;  /* 0x00000019aa077c23 */ /* 0x000fca0008000007 */
[----:B------:R-:W-:-:S05]  /*11900*/  F2FP.SATFINITE.E4M3.F32.PACK_AB_MERGE_C R7, RZ, R7, RZ ;  /* 0x00000007ff07723e */ /* 0x000fca00048070ff */
[----:B------:R0:W-:Y:S01]  /*11910*/  @!P0 STG.E.U8 desc[UR22][R24.64+0x48], R7 ;  /* 0x0000480718008986 */ /* 0x0001e2000c101116 */
[----:B------:R-:W-:Y:S05]  /*11920*/  @P1 BRA `(.L_x_121) ;  /* 0x0000000000041947 */ /* 0x000fea0003800000 */
[----:B------:R0:W5:Y:S02]  /*11930*/  LDG.E.U8 R6, desc[UR22][R4.64+0x49] ;  /* 0x0000491604067981 */ /* 0x000164000c1e1100 */
.L_x_121:
[----:B------:R-:W-:Y:S05]  /*11940*/  BSYNC B1 ;  /* 0x0000000000017941 */ /* 0x000fea0003800000 */
.L_x_120:
        /* <DEDUP_REMOVED lines=13> */
.L_x_123:
[----:B------:R-:W-:Y:S05]  /*11a20*/  BSYNC B1 ;  /* 0x0000000000017941 */ /* 0x000fea0003800000 */
.L_x_122:
[----:B-----5:R-:W-:Y:S01]  /*11a30*/  LOP3.LUT R6, R6, 0xff, RZ, 0xc0, !PT ;  /* 0x000000ff06067812 */ /* 0x020fe200078ec0ff */
[----:B------:R-:W-:Y:S01]  /*11a40*/  BSSY B1, `(.L_x_124) ;  /* 0x000000c000017945 */ /* 0x000fe20003800000 */
[----:B------:R-:W-:Y:S02]  /*11a50*/  ISETP.GE.AND P1, PT, R28, 0x52, PT ;  /* 0x000000521c00780c */ /* 0x000fe40003f26270 */
[----:B------:R-:W-:Y:S02]  /*11a60*/  F2FP.F16.E4M3.UNPACK_B R6, R6 ;  /* 0x00000006ff06723e */ /* 0x000fe400020006ff */
[----:B------:R-:W-:-:S03]  /*11a70*/  ISETP.LT.OR P4, PT, R0, 0x1, !P1 ;  /* 0x000000010000780c */ /* 0x000fc60004f81670 */
        /* <DEDUP_REMOVED lines=8> */
.L_x_125:
[----:B------:R-:W-:Y:S05]  /*11b00*/  BSYNC B1 ;  /* 0x0000000000017941 */ /* 0x000fea0003800000 */
.L_x_124:
        /* <DEDUP_REMOVED lines=12> */
.L_x_127:
[----:B------:R-:W-:Y:S05]  /*11bd0*/  BSYNC B1 ;  /* 0x0000000000017941 */ /* 0x000fea0003800000 */
.L_x_126:
        /* <DEDUP_REMOVED lines=12> */
.L_x_129:
[----:B------:R-:W-:Y:S05]  /*11ca0*/  BSYNC B1 ;  /* 0x0000000000017941 */ /* 0x000fea0003800000 */
.L_x_128:
        /* <DEDUP_REMOVED lines=13> */
.L_x_131:
[----:B------:R-:W-:Y:S05]  /*11d80*/  BSYNC B1 ;  /* 0x0000000000017941 */ /* 0x000fea0003800000 */
.L_x_130:
        /* <DEDUP_REMOVED lines=13> */
.L_x_133:
[----:B------:R-:W-:Y:S05]  /*11e60*/  BSYNC B1 ;  /* 0x0000000000017941 */ /* 0x000fea0003800000 */
.L_x_132:
        /* <DEDUP_REMOVED lines=12> */
.L_x_135:
[----:B------:R-:W-:Y:S05]  /*11f30*/  BSYNC B1 ;  /* 0x0000000000017941 */ /* 0x000fea0003800000 */
.L_x_134:
        /* <DEDUP_REMOVED lines=12> */
.L_x_137:
[----:B------:R-:W-:Y:S05]  /*12000*/  BSYNC B1 ;  /* 0x0000000000017941 */ /* 0x000fea0003800000 */
.L_x_136:
        /* <DEDUP_REMOVED lines=13> */
.L_x_139:
[----:B------:R-:W-:Y:S05]  /*120e0*/  BSYNC B1 ;  /* 0x0000000000017941 */ /* 0x000fea0003800000 */
.L_x_138:
        /* <DEDUP_REMOVED lines=13> */
.L_x_141:
[----:B------:R-:W-:Y:S05]  /*121c0*/  BSYNC B1 ;  /* 0x0000000000017941 */ /* 0x000fea0003800000 */
.L_x_140:
        /* <DEDUP_REMOVED lines=12> */
.L_x_143:
[----:B------:R-:W-:Y:S05]  /*12290*/  BSYNC B1 ;  /* 0x0000000000017941 */ /* 0x000fea0003800000 */
.L_x_142:
        /* <DEDUP_REMOVED lines=12> */
.L_x_145:
[----:B------:R-:W-:Y:S05]  /*12360*/  BSYNC B1 ;  /* 0x0000000000017941 */ /* 0x000fea0003800000 */
.L_x_144:
        /* <DEDUP_REMOVED lines=13> */
.L_x_147:
[----:B------:R-:W-:Y:S05]  /*12440*/  BSYNC B1 ;  /* 0x0000000000017941 */ /* 0x000fea0003800000 */
.L_x_146:
        /* <DEDUP_REMOVED lines=13> */
.L_x_149:
[----:B------:R-:W-:Y:S05]  /*12520*/  BSYNC B1 ;  /* 0x0000000000017941 */ /* 0x000fea0003800000 */
.L_x_148:
        /* <DEDUP_REMOVED lines=12> */
.L_x_151:
[----:B------:R-:W-:Y:S05]  /*125f0*/  BSYNC B1 ;  /* 0x0000000000017941 */ /* 0x000fea0003800000 */
.L_x_150:
        /* <DEDUP_REMOVED lines=12> */
.L_x_153:
[----:B------:R-:W-:Y:S05]  /*126c0*/  BSYNC B1 ;  /* 0x0000000000017941 */ /* 0x000fea0003800000 */
.L_x_152:
        /* <DEDUP_REMOVED lines=13> */
.L_x_155:
[----:B------:R-:W-:Y:S05]  /*127a0*/  BSYNC B1 ;  /* 0x0000000000017941 */ /* 0x000fea0003800000 */
.L_x_154:
        /* <DEDUP_REMOVED lines=13> */
.L_x_157:
[----:B------:R-:W-:Y:S05]  /*12880*/  BSYNC B1 ;  /* 0x0000000000017941 */ /* 0x000fea0003800000 */
.L_x_156:
        /* <DEDUP_REMOVED lines=12> */
.L_x_159:
[----:B------:R-:W-:Y:S05]  /*12950*/  BSYNC B1 ;  /* 0x0000000000017941 */ /* 0x000fea0003800000 */
.L_x_158:
        /* <DEDUP_REMOVED lines=12> */
.L_x_161:
[----:B------:R-:W-:Y:S05]  /*12a20*/  BSYNC B1 ;  /* 0x0000000000017941 */ /* 0x000fea0003800000 */
.L_x_160:
        /* <DEDUP_REMOVED lines=13> */
.L_x_163:
[----:B------:R-:W-:Y:S05]  /*12b00*/  BSYNC B1 ;  /* 0x0000000000017941 */ /* 0x000fea0003800000 */
.L_x_162:
        /* <DEDUP_REMOVED lines=13> */
.L_x_165:
[----:B------:R-:W-:Y:S05]  /*12be0*/  BSYNC B1 ;  /* 0x0000000000017941 */ /* 0x000fea0003800000 */
.L_x_164:
        /* <DEDUP_REMOVED lines=12> */
.L_x_167:
[----:B------:R-:W-:Y:S05]  /*12cb0*/  BSYNC B1 ;  /* 0x0000000000017941 */ /* 0x000fea0003800000 */
.L_x_166:
        /* <DEDUP_REMOVED lines=12> */
.L_x_169:
[----:B------:R-:W-:Y:S05]  /*12d80*/  BSYNC B1 ;  /* 0x0000000000017941 */ /* 0x000fea0003800000 */
.L_x_168:
        /* <DEDUP_REMOVED lines=13> */
.L_x_171:
[----:B------:R-:W-:Y:S05]  /*12e60*/  BSYNC B1 ;  /* 0x0000000000017941 */ /* 0x000fea0003800000 */
.L_x_170:
        /* <DEDUP_REMOVED lines=13> */
.L_x_173:
[----:B------:R-:W-:Y:S05]  /*12f40*/  BSYNC B1 ;  /* 0x0000000000017941 */ /* 0x000fea0003800000 */
.L_x_172:
        /* <DEDUP_REMOVED lines=12> */
.L_x_175:
[----:B------:R-:W-:Y:S05]  /*13010*/  BSYNC B1 ;  /* 0x0000000000017941 */ /* 0x000fea0003800000 */
.L_x_174:
        /* <DEDUP_REMOVED lines=12> */
.L_x_177:
[----:B------:R-:W-:Y:S05]  /*130e0*/  BSYNC B1 ;  /* 0x0000000000017941 */ /* 0x000fea0003800000 */
.L_x_176:
        /* <DEDUP_REMOVED lines=13> */
.L_x_179:
[----:B------:R-:W-:Y:S05]  /*131c0*/  BSYNC B1 ;  /* 0x0000000000017941 */ /* 0x000fea0003800000 */
.L_x_178:
        /* <DEDUP_REMOVED lines=13> */
.L_x_181:
[----:B------:R-:W-:Y:S05]  /*132a0*/  BSYNC B1 ;  /* 0x0000000000017941 */ /* 0x000fea0003800000 */
.L_x_180:
        /* <DEDUP_REMOVED lines=12> */
.L_x_183:
[----:B------:R-:W-:Y:S05]  /*13370*/  BSYNC B1 ;  /* 0x0000000000017941 */ /* 0x000fea0003800000 */
.L_x_182:
        /* <DEDUP_REMOVED lines=12> */
.L_x_185:
[----:B------:R-:W-:Y:S05]  /*13440*/  BSYNC B1 ;  /* 0x0000000000017941 */ /* 0x000fea0003800000 */
.L_x_184:
        /* <DEDUP_REMOVED lines=13> */
.L_x_187:
[----:B------:R-:W-:Y:S05]  /*13520*/  BSYNC B1 ;  /* 0x0000000000017941 */ /* 0x000fea0003800000 */
.L_x_186:
        /* <DEDUP_REMOVED lines=13> */
.L_x_189:
[----:B------:R-:W-:Y:S05]  /*13600*/  BSYNC B1 ;  /* 0x0000000000017941 */ /* 0x000fea0003800000 */
.L_x_188:
        /* <DEDUP_REMOVED lines=12> */
.L_x_191:
[----:B------:R-:W-:Y:S05]  /*136d0*/  BSYNC B1 ;  /* 0x0000000000017941 */ /* 0x000fea0003800000 */
.L_x_190:
        /* <DEDUP_REMOVED lines=12> */
.L_x_193:
[----:B------:R-:W-:Y:S05]  /*137a0*/  BSYNC B1 ;  /* 0x0000000000017941 */ /* 0x000fea0003800000 */
.L_x_192:
        /* <DEDUP_REMOVED lines=13> */
.L_x_195:
[----:B------:R-:W-:Y:S05]  /*13880*/  BSYNC B1 ;  /* 0x0000000000017941 */ /* 0x000fea0003800000 */
.L_x_194:
        /* <DEDUP_REMOVED lines=13> */
.L_x_197:
[----:B------:R-:W-:Y:S05]  /*13960*/  BSYNC B1 ;  /* 0x0000000000017941 */ /* 0x000fea0003800000 */
.L_x_196:
        /* <DEDUP_REMOVED lines=12> */
.L_x_199:
[----:B------:R-:W-:Y:S05]  /*13a30*/  BSYNC B1 ;  /* 0x0000000000017941 */ /* 0x000fea0003800000 */
.L_x_198:
        /* <DEDUP_REMOVED lines=12> */
.L_x_201:
[----:B------:R-:W-:Y:S05]  /*13b00*/  BSYNC B1 ;  /* 0x0000000000017941 */ /* 0x000fea0003800000 */
.L_x_200:
        /* <DEDUP_REMOVED lines=13> */
.L_x_203:
[----:B------:R-:W-:Y:S05]  /*13be0*/  BSYNC B1 ;  /* 0x0000000000017941 */ /* 0x000fea0003800000 */
.L_x_202:
        /* <DEDUP_REMOVED lines=13> */
.L_x_205:
[----:B------:R-:W-:Y:S05]  /*13cc0*/  BSYNC B1 ;  /* 0x0000000000017941 */ /* 0x000fea0003800000 */
.L_x_204:
        /* <DEDUP_REMOVED lines=12> */
.L_x_207:
[----:B------:R-:W-:Y:S05]  /*13d90*/  BSYNC B1 ;  /* 0x0000000000017941 */ /* 0x000fea0003800000 */
.L_x_206:
        /* <DEDUP_REMOVED lines=12> */
.L_x_209:
[----:B------:R-:W-:Y:S05]  /*13e60*/  BSYNC B1 ;  /* 0x0000000000017941 */ /* 0x000fea0003800000 */
.L_x_208:
        /* <DEDUP_REMOVED lines=13> */
.L_x_211:
[----:B------:R-:W-:Y:S05]  /*13f40*/  BSYNC B1 ;  /* 0x0000000000017941 */ /* 0x000fea0003800000 */
.L_x_210:
        /* <DEDUP_REMOVED lines=13> */
.L_x_213:
[----:B------:R-:W-:Y:S05]  /*14020*/  BSYNC B1 ;  /* 0x0000000000017941 */ /* 0x000fea0003800000 */
.L_x_212:
        /* <DEDUP_REMOVED lines=12> */
.L_x_215:
[----:B------:R-:W-:Y:S05]  /*140f0*/  BSYNC B1 ;  /* 0x0000000000017941 */ /* 0x000fea0003800000 */
.L_x_214:
        /* <DEDUP_REMOVED lines=12> */
.L_x_217:
[----:B------:R-:W-:Y:S05]  /*141c0*/  BSYNC B1 ;  /* 0x0000000000017941 */ /* 0x000fea0003800000 */
.L_x_216:
        /* <DEDUP_REMOVED lines=13> */
.L_x_219:
[----:B------:R-:W-:Y:S05]  /*142a0*/  BSYNC B1 ;  /* 0x0000000000017941 */ /* 0x000fea0003800000 */
.L_x_218:
        /* <DEDUP_REMOVED lines=13> */
.L_x_221:
[----:B------:R-:W-:Y:S05]  /*14380*/  BSYNC B1 ;  /* 0x0000000000017941 */ /* 0x000fea0003800000 */
.L_x_220:
        /* <DEDUP_REMOVED lines=12> */
.L_x_223:
[----:B------:R-:W-:Y:S05]  /*14450*/  BSYNC B1 ;  /* 0x0000000000017941 */ /* 0x000fea0003800000 */
.L_x_222:
        /* <DEDUP_REMOVED lines=12> */
.L_x_225:
[----:B------:R-:W-:Y:S05]  /*14520*/  BSYNC B1 ;  /* 0x0000000000017941 */ /* 0x000fea0003800000 */
.L_x_224:
        /* <DEDUP_REMOVED lines=13> */
.L_x_227:
[----:B------:R-:W-:Y:S05]  /*14600*/  BSYNC B1 ;  /* 0x0000000000017941 */ /* 0x000fea0003800000 */
.L_x_226:
        /* <DEDUP_REMOVED lines=13> */
.L_x_229:
[----:B------:R-:W-:Y:S05]  /*146e0*/  BSYNC B1 ;  /* 0x0000000000017941 */ /* 0x000fea0003800000 */
.L_x_228:
        /* <DEDUP_REMOVED lines=12> */
.L_x_231:
[----:B------:R-:W-:Y:S05]  /*147b0*/  BSYNC B1 ;  /* 0x0000000000017941 */ /* 0x000fea0003800000 */
.L_x_230:
        /* <DEDUP_REMOVED lines=12> */
.L_x_233:
[----:B------:R-:W-:Y:S05]  /*14880*/  BSYNC B1 ;  /* 0x0000000000017941 */ /* 0x000fea0003800000 */
.L_x_232:
        /* <DEDUP_REMOVED lines=13> */
.L_x_235:
[----:B------:R-:W-:Y:S05]  /*14960*/  BSYNC B1 ;  /* 0x0000000000017941 */ /* 0x000fea0003800000 */
.L_x_234:
        /* <DEDUP_REMOVED lines=13> */
.L_x_237:
[----:B------:R-:W-:Y:S05]  /*14a40*/  BSYNC B1 ;  /* 0x0000000000017941 */ /* 0x000fea0003800000 */
.L_x_236:
        /* <DEDUP_REMOVED lines=12> */
.L_x_239:
[----:B------:R-:W-:Y:S05]  /*14b10*/  BSYNC B1 ;  /* 0x0000000000017941 */ /* 0x000fea0003800000 */
.L_x_238:
        /* <DEDUP_REMOVED lines=12> */
.L_x_241:
[----:B------:R-:W-:Y:S05]  /*14be0*/  BSYNC B1 ;  /* 0x0000000000017941 */ /* 0x000fea0003800000 */
.L_x_240:
        /* <DEDUP_REMOVED lines=13> */
.L_x_243:
[----:B------:R-:W-:Y:S05]  /*14cc0*/  BSYNC B1 ;  /* 0x0000000000017941 */ /* 0x000fea0003800000 */
.L_x_242:
        /* <DEDUP_REMOVED lines=13> */
.L_x_245:
[----:B------:R-:W-:Y:S05]  /*14da0*/  BSYNC B1 ;  /* 0x0000000000017941 */ /* 0x000fea0003800000 */
.L_x_244:
        /* <DEDUP_REMOVED lines=12> */
.L_x_247:
[----:B------:R-:W-:Y:S05]  /*14e70*/  BSYNC B1 ;  /* 0x0000000000017941 */ /* 0x000fea0003800000 */
.L_x_246:
        /* <DEDUP_REMOVED lines=12> */
.L_x_249:
[----:B------:R-:W-:Y:S05]  /*14f40*/  BSYNC B1 ;  /* 0x0000000000017941 */ /* 0x000fea0003800000 */
.L_x_248:
        /* <DEDUP_REMOVED lines=13> */
.L_x_251:
[----:B------:R-:W-:Y:S05]  /*15020*/  BSYNC B1 ;  /* 0x0000000000017941 */ /* 0x000fea0003800000 */
.L_x_250:
        /* <DEDUP_REMOVED lines=13> */
.L_x_253:
[----:B------:R-:W-:Y:S05]  /*15100*/  BSYNC B1 ;  /* 0x0000000000017941 */ /* 0x000fea0003800000 */
.L_x_252:
        /* <DEDUP_REMOVED lines=12> */
.L_x_255:
[----:B------:R-:W-:Y:S05]  /*151d0*/  BSYNC B1 ;  /* 0x0000000000017941 */ /* 0x000fea0003800000 */
.L_x_254:
[----:B0-----:R-:W2:Y:S01]  /*151e0*/  LDL.LU R7, [R1+0x200] ;  /* 0x0002000001077983 */ /* 0x001ea20000300800 */
[----:B-----5:R-:W-:Y:S01]  /*151f0*/  LOP3.LUT R6, R6, 0xff, RZ, 0xc0, !PT ;  /* 0x000000ff06067812 */ /* 0x020fe200078ec0ff */
[----:B------:R-:W-:Y:S01]  /*15200*/  BSSY B1, `(.L_x_256) ;  /* 0x000000b000017945 */ /* 0x000fe20003800000 */
[----:B------:R-:W-:Y:S02]  /*15210*/  ISETP.LT.OR P1, PT, R0, 0x9, !P1 ;  /* 0x000000090000780c */ /* 0x000fe40004f21670 */
[----:B------:R-:W-:-:S05]  /*15220*/  F2FP.F16.E4M3.UNPACK_B R6, R6 ;  /* 0x00000006ff06723e */ /* 0x000fca00020006ff */
[----:B------:R-:W-:-:S05]  /*15230*/  HADD2.F32 R6, -RZ, R6.H0_H0 ;  /* 0x20000006ff067230 */ /* 0x000fca0000004100 */
[----:B------:R-:W-:-:S04]  /*15240*/  FMUL R6, R6, UR24 ;  /* 0x0000001806067c20 */ /* 0x000fc80008400000 */
[----:B--2---:R-:W-:-:S05]  /*15250*/  FFMA R6, R7, UR25, R6 ;  /* 0x0000001907067c23 */ /* 0x004fca0008000006 */
[----:B------:R-:W-:Y:S02]  /*15260*/  F2FP.SATFINITE.E4M3.F32.PACK_AB_MERGE_C R7, RZ, R6, RZ ;  /* 0x00000006ff07723e */ /* 0x000fe400048070ff */
[----:B------:R-:W-:-:S03]  /*15270*/  PRMT R6, RZ, 0x7610, R6 ;  /* 0x00007610ff067816 */ /* 0x000fc60000000006 */
[----:B------:R0:W-:Y:S01]  /*15280*/  @!P0 STG.E.U8 desc[UR22][R24.64+0xd0], R7 ;  /* 0x0000d00718008986 */ /* 0x0001e2000c101116 */
[----:B------:R-:W-:Y:S05]  /*15290*/  @P1 BRA `(.L_x_257) ;  /* 0x0000000000041947 */ /* 0x000fea0003800000 */
[----:B------:R2:W5:Y:S02]  /*152a0*/  LDG.E.U8 R6, desc[UR22][R4.64+0xd1] ;  /* 0x0000d11604067981 */ /* 0x000564000c1e1100 */
.L_x_257:
[----:B------:R-:W-:Y:S05]  /*152b0*/  BSYNC B1 ;  /* 0x0000000000017941 */ /* 0x000fea0003800000 */
.L_x_256:
[----:B0-----:R-:W3:Y:S01]  /*152c0*/  LDL.LU R7, [R1+0x204] ;  /* 0x0002040001077983 */ /* 0x001ee20000300800 */
[----:B-----5:R-:W-:Y:S01]  /*152d0*/  LOP3.LUT R6, R6, 0xff, RZ, 0xc0, !PT ;  /* 0x000000ff06067812 */ /* 0x020fe200078ec0ff */
[----:B------:R-:W-:Y:S01]  /*152e0*/  BSSY B1, `(.L_x_258) ;  /* 0x000000c000017945 */ /* 0x000fe20003800000 */
[----:B------:R-:W-:Y:S02]  /*152f0*/  ISETP.GE.AND P0, PT, R28, 0xd9, PT ;  /* 0x000000d91c00780c */ /* 0x000fe40003f06270 */
[----:B------:R-:W-:Y:S02]  /*15300*/  F2FP.F16.E4M3.UNPACK_B R6, R6 ;  /* 0x00000006ff06723e */ /* 0x000fe400020006ff */
[----:B------:R-:W-:-:S03]  /*15310*/  ISETP.LT.OR P2, PT, R0, 0x1, !P0 ;  /* 0x000000010000780c */ /* 0x000fc60004741670 */
[----:B------:R-:W-:-:S05]  /*15320*/  HADD2.F32 R6, -RZ, R6.H0_H0 ;  /* 0x20000006ff067230 */ /* 0x000fca0000004100 */
[----:B------:R-:W-:-:S04]  /*15330*/  FMUL R6, R6, UR24 ;  /* 0x0000001806067c20 */ /* 0x000fc80008400000 */
[----:B---3--:R-:W-:-:S05]  /*15340*/  FFMA R6, R7, UR25, R6 ;  /* 0x0000001907067c23 */ /* 0x008fca0008000006 */
[----:B------:R-:W-:Y:S02]  /*15350*/  F2FP.SATFINITE.E4M3.F32.PACK_AB_MERGE_C R7, RZ, R6, RZ ;  /* 0x00000006ff07723e */ /* 0x000fe400048070ff */
[----:B------:R-:W-:-:S03]  /*15360*/  PRMT R6, RZ, 0x7610, R6 ;  /* 0x00007610ff067816 */ /* 0x000fc60000000006 */
[----:B------:R0:W-:Y:S01]  /*15370*/  @!P1 STG.E.U8 desc[UR22][R24.64+0xd1], R7 ;  /* 0x0000d10718009986 */ /* 0x0001e2000c101116 */
[----:B------:R-:W-:Y:S05]  /*15380*/  @P2 BRA `(.L_x_259) ;  /* 0x0000000000042947 */ /* 0x000fea0003800000 */
[----:B------:R3:W5:Y:S02]  /*15390*/  LDG.E.U8 R6, desc[UR22][R26.64+0xd8] ;  /* 0x0000d8161a067981 */ /* 0x000764000c1e1100 */
.L_x_259:
[----:B------:R-:W-:Y:S05]  /*153a0*/  BSYNC B1 ;  /* 0x0000000000017941 */ /* 0x000fea0003800000 */
.L_x_258:
[----:B0-----:R-:W2:Y:S01]  /*153b0*/  LDL.LU R7, [R1+0x208] ;  /* 0x0002080001077983 */ /* 0x001ea20000300800 */
[----:B-----5:R-:W-:Y:S01]  /*153c0*/  LOP3.LUT R6, R6, 0xff, RZ, 0xc0, !PT ;  /* 0x000000ff06067812 */ /* 0x020fe200078ec0ff */
[----:B------:R-:W-:Y:S01]  /*153d0*/  BSSY B1, `(.L_x_260) ;  /* 0x000000c000017945 */ /* 0x000fe20003800000 */
[----:B------:R-:W-:Y:S02]  /*153e0*/  ISETP.GE.AND P1, PT, R28, 0xda, PT ;  /* 0x000000da1c00780c */ /* 0x000fe40003f26270 */
[----:B------:R-:W-:Y:S02]  /*153f0*/  F2FP.F16.E4M3.UNPACK_B R6, R6 ;  /* 0x00000006ff06723e */ /* 0x000fe400020006ff */
[----:B------:R-:W-:-:S03]  /*15400*/  ISETP.LT.OR P4, PT, R0, 0x1, !P1 ;  /* 0x000000010000780c */ /* 0x000fc60004f81670 */
        /* <DEDUP_REMOVED lines=8> */
.L_x_261:
[----:B------:R-:W-:Y:S05]  /*15490*/  BSYNC B1 ;  /* 0x0000000000017941 */ /* 0x000fea0003800000 */
.L_x_260:
[----:B0-----:R-:W3:Y:S01]  /*154a0*/  LDL.LU R7, [R1+0x20c] ;  /* 0x00020c0001077983 */ /* 0x001ee20000300800 */
[----:B-----5:R-:W-:Y:S01]  /*154b0*/  LOP3.LUT R6, R6, 0xff, RZ, 0xc0, !PT ;  /* 0x000000ff06067812 */ /* 0x020fe200078ec0ff */
[----:B------:R-:W-:Y:S01]  /*154c0*/  BSSY B1, `(.L_x_262) ;  /* 0x000000b000017945 */ /* 0x000fe20003800000 */
[----:B------:R-:W-:Y:S02]  /*154d0*/  ISETP.LT.OR P0, PT, R0, 0x9, !P0 ;  /* 0x000000090000780c */ /* 0x000fe40004701670 */
[----:B------:R-:W-:-:S05]  /*154e0*/  F2FP.F16.E4M3.UNPACK_B R6, R6 ;  /* 0x00000006ff06723e */ /* 0x000fca00020006ff */
        /* <DEDUP_REMOVED lines=8> */
.L_x_263:
[----:B------:R-:W-:Y:S05]  /*15570*/  BSYNC B1 ;  /* 0x0000000000017941 */ /* 0x000fea0003800000 */
.L_x_262:
        /* <DEDUP_REMOVED lines=13> */
.L_x_265:
[----:B------:R-:W-:Y:S05]  /*15650*/  BSYNC B1 ;  /* 0x0000000000017941 */ /* 0x000fea0003800000 */
.L_x_264:
        /* <DEDUP_REMOVED lines=14> */
.L_x_267:
[----:B------:R-:W-:Y:S05]  /*15740*/  BSYNC B1 ;  /* 0x0000000000017941 */ /* 0x000fea0003800000 */
.L_x_266:
        /* <DEDUP_REMOVED lines=14> */
.L_x_269:
[----:B------:R-:W-:Y:S05]  /*15830*/  BSYNC B1 ;  /* 0x0000000000017941 */ /* 0x000fea0003800000 */
.L_x_268:
        /* <DEDUP_REMOVED lines=13> */
.L_x_271:
[----:B------:R-:W-:Y:S05]  /*15910*/  BSYNC B1 ;  /* 0x0000000000017941 */ /* 0x000fea0003800000 */
.L_x_270:
        /* <DEDUP_REMOVED lines=13> */
.L_x_273:
[----:B------:R-:W-:Y:S05]  /*159f0*/  BSYNC B1 ;  /* 0x0000000000017941 */ /* 0x000fea0003800000 */
.L_x_272:
        /* <DEDUP_REMOVED lines=14> */
.L_x_275:
[----:B------:R-:W-:Y:S05]  /*15ae0*/  BSYNC B1 ;  /* 0x0000000000017941 */ /* 0x000fea0003800000 */
.L_x_274:
        /* <DEDUP_REMOVED lines=14> */
.L_x_277:
[----:B------:R-:W-:Y:S05]  /*15bd0*/  BSYNC B1 ;  /* 0x0000000000017941 */ /* 0x000fea0003800000 */
.L_x_276:
        /* <DEDUP_REMOVED lines=13> */
.L_x_279:
[----:B------:R-:W-:Y:S05]  /*15cb0*/  BSYNC B1 ;  /* 0x0000000000017941 */ /* 0x000fea0003800000 */
.L_x_278:
        /* <DEDUP_REMOVED lines=13> */
.L_x_281:
[----:B------:R-:W-:Y:S05]  /*15d90*/  BSYNC B1 ;  /* 0x0000000000017941 */ /* 0x000fea0003800000 */
.L_x_280:
        /* <DEDUP_REMOVED lines=14> */
.L_x_283:
[----:B------:R-:W-:Y:S05]  /*15e80*/  BSYNC B1 ;  /* 0x0000000000017941 */ /* 0x000fea0003800000 */
.L_x_282:
        /* <DEDUP_REMOVED lines=14> */
.L_x_285:
[----:B------:R-:W-:Y:S05]  /*15f70*/  BSYNC B1 ;  /* 0x0000000000017941 */ /* 0x000fea0003800000 */
.L_x_284:
        /* <DEDUP_REMOVED lines=13> */
.L_x_287:
[----:B------:R-:W-:Y:S05]  /*16050*/  BSYNC B1 ;  /* 0x0000000000017941 */ /* 0x000fea0003800000 */
.L_x_286:
        /* <DEDUP_REMOVED lines=13> */
.L_x_289:
[----:B------:R-:W-:Y:S05]  /*16130*/  BSYNC B1 ;  /* 0x0000000000017941 */ /* 0x000fea0003800000 */
.L_x_288:
        /* <DEDUP_REMOVED lines=14> */
.L_x_291:
[----:B------:R-:W-:Y:S05]  /*16220*/  BSYNC B1 ;  /* 0x0000000000017941 */ /* 0x000fea0003800000 */
.L_x_290:
        /* <DEDUP_REMOVED lines=14> */
.L_x_293:
[----:B------:R-:W-:Y:S05]  /*16310*/  BSYNC B1 ;  /* 0x0000000000017941 */ /* 0x000fea0003800000 */
.L_x_292:
        /* <DEDUP_REMOVED lines=13> */
.L_x_295:
[----:B------:R-:W-:Y:S05]  /*163f0*/  BSYNC B1 ;  /* 0x0000000000017941 */ /* 0x000fea0003800000 */
.L_x_294:
        /* <DEDUP_REMOVED lines=13> */
.L_x_297:
[----:B------:R-:W-:Y:S05]  /*164d0*/  BSYNC B1 ;  /* 0x0000000000017941 */ /* 0x000fea0003800000 */
.L_x_296:
        /* <DEDUP_REMOVED lines=14> */
.L_x_299:
[----:B------:R-:W-:Y:S05]  /*165c0*/  BSYNC B1 ;  /* 0x0000000000017941 */ /* 0x000fea0003800000 */
.L_x_298:
        /* <DEDUP_REMOVED lines=14> */
.L_x_301:
[----:B------:R-:W-:Y:S05]  /*166b0*/  BSYNC B1 ;  /* 0x0000000000017941 */ /* 0x000fea0003800000 */
.L_x_300:
        /* <DEDUP_REMOVED lines=13> */
.L_x_303:
[----:B------:R-:W-:Y:S05]  /*16790*/  BSYNC B1 ;  /* 0x0000000000017941 */ /* 0x000fea0003800000 */
.L_x_302:
        /* <DEDUP_REMOVED lines=13> */
.L_x_305:
[----:B------:R-:W-:Y:S05]  /*16870*/  BSYNC B1 ;  /* 0x0000000000017941 */ /* 0x000fea0003800000 */
.L_x_304:
        /* <DEDUP_REMOVED lines=14> */
.L_x_307:
[----:B------:R-:W-:Y:S05]  /*16960*/  BSYNC B1 ;  /* 0x0000000000017941 */ /* 0x000fea0003800000 */
.L_x_306:
        /* <DEDUP_REMOVED lines=14> */
.L_x_309:
[----:B------:R-:W-:Y:S05]  /*16a50*/  BSYNC B1 ;  /* 0x0000000000017941 */ /* 0x000fea0003800000 */
.L_x_308:
        /* <DEDUP_REMOVED lines=13> */
.L_x_311:
[----:B------:R-:W-:Y:S05]  /*16b30*/  BSYNC B1 ;  /* 0x0000000000017941 */ /* 0x000fea0003800000 */
.L_x_310:
        /* <DEDUP_REMOVED lines=13> */
.L_x_313:
[----:B------:R-:W-:Y:S05]  /*16c10*/  BSYNC B1 ;  /* 0x0000000000017941 */ /* 0x000fea0003800000 */
.L_x_312:
        /* <DEDUP_REMOVED lines=14> */
.L_x_315:
[----:B------:R-:W-:Y:S05]  /*16d00*/  BSYNC B1 ;  /* 0x0000000000017941 */ /* 0x000fea0003800000 */
.L_x_314:
        /* <DEDUP_REMOVED lines=14> */
.L_x_317:
[----:B------:R-:W-:Y:S05]  /*16df0*/  BSYNC B1 ;  /* 0x0000000000017941 */ /* 0x000fea0003800000 */
.L_x_316:
        /* <DEDUP_REMOVED lines=13> */
.L_x_319:
[----:B------:R-:W-:Y:S05]  /*16ed0*/  BSYNC B1 ;  /* 0x0000000000017941 */ /* 0x000fea0003800000 */
.L_x_318:
        /* <DEDUP_REMOVED lines=13> */
.L_x_321:
[----:B------:R-:W-:Y:S05]  /*16fb0*/  BSYNC B1 ;  /* 0x0000000000017941 */ /* 0x000fea0003800000 */
.L_x_320:
        /* <DEDUP_REMOVED lines=14> */
.L_x_323:
[----:B------:R-:W-:Y:S05]  /*170a0*/  BSYNC B1 ;  /* 0x0000000000017941 */ /* 0x000fea0003800000 */
.L_x_322:
        /* <DEDUP_REMOVED lines=14> */
.L_x_325:
[----:B------:R-:W-:Y:S05]  /*17190*/  BSYNC B1 ;  /* 0x0000000000017941 */ /* 0x000fea0003800000 */
.L_x_324:
        /* <DEDUP_REMOVED lines=13> */
.L_x_327:
[----:B------:R-:W-:Y:S05]  /*17270*/  BSYNC B1 ;  /* 0x0000000000017941 */ /* 0x000fea0003800000 */
.L_x_326:
        /* <DEDUP_REMOVED lines=13> */
.L_x_329:
[----:B------:R-:W-:Y:S05]  /*17350*/  BSYNC B1 ;  /* 0x0000000000017941 */ /* 0x000fea0003800000 */
.L_x_328:
        /* <DEDUP_REMOVED lines=14> */
.L_x_331:
[----:B------:R-:W-:Y:S05]  /*17440*/  BSYNC B1 ;  /* 0x0000000000017941 */ /* 0x000fea0003800000 */
.L_x_330:
        /* <DEDUP_REMOVED lines=14> */
.L_x_333:
[----:B------:R-:W-:Y:S05]  /*17530*/  BSYNC B1 ;  /* 0x0000000000017941 */ /* 0x000fea0003800000 */
.L_x_332:
        /* <DEDUP_REMOVED lines=13> */
.L_x_335:
[----:B------:R-:W-:Y:S05]  /*17610*/  BSYNC B1 ;  /* 0x0000000000017941 */ /* 0x000fea0003800000 */
.L_x_334:
        /* <DEDUP_REMOVED lines=13> */
.L_x_337:
[----:B------:R-:W-:Y:S05]  /*176f0*/  BSYNC B1 ;  /* 0x0000000000017941 */ /* 0x000fea0003800000 */
.L_x_336:
        /* <DEDUP_REMOVED lines=14> */
.L_x_339:
[----:B------:R-:W-:Y:S05]  /*177e0*/  BSYNC B1 ;  /* 0x0000000000017941 */ /* 0x000fea0003800000 */
.L_x_338:
        /* <DEDUP_REMOVED lines=14> */
.L_x_341:
[----:B------:R-:W-:Y:S05]  /*178d0*/  BSYNC B1 ;  /* 0x0000000000017941 */ /* 0x000fea0003800000 */
.L_x_340:
        /* <DEDUP_REMOVED lines=13> */
.L_x_343:
[----:B------:R-:W-:Y:S05]  /*179b0*/  BSYNC B1 ;  /* 0x0000000000017941 */ /* 0x000fea0003800000 */
.L_x_342:
        /* <DEDUP_REMOVED lines=13> */
.L_x_345:
[----:B------:R-:W-:Y:S05]  /*17a90*/  BSYNC B1 ;  /* 0x0000000000017941 */ /* 0x000fea0003800000 */
.L_x_344:
        /* <DEDUP_REMOVED lines=14> */
.L_x_347:
[----:B------:R-:W-:Y:S05]  /*17b80*/  BSYNC B1 ;  /* 0x0000000000017941 */ /* 0x000fea0003800000 */
.L_x_346:
        /* <DEDUP_REMOVED lines=14> */
.L_x_349:
[----:B------:R-:W-:Y:S05]  /*17c70*/  BSYNC B1 ;  /* 0x0000000000017941 */ /* 0x000fea0003800000 */
.L_x_348:
        /* <DEDUP_REMOVED lines=13> */
.L_x_351:
[----:B------:R-:W-:Y:S05]  /*17d50*/  BSYNC B1 ;  /* 0x0000000000017941 */ /* 0x000fea0003800000 */
.L_x_350:
        /* <DEDUP_REMOVED lines=13> */
.L_x_353:
[----:B------:R-:W-:Y:S05]  /*17e30*/  BSYNC B1 ;  /* 0x0000000000017941 */ /* 0x000fea0003800000 */
.L_x_352:
        /* <DEDUP_REMOVED lines=14> */
.L_x_355:
[----:B------:R-:W-:Y:S05]  /*17f20*/  BSYNC B1 ;  /* 0x0000000000017941 */ /* 0x000fea0003800000 */
.L_x_354:
        /* <DEDUP_REMOVED lines=14> */
.L_x_357:
[----:B------:R-:W-:Y:S05]  /*18010*/  BSYNC B1 ;  /* 0x0000000000017941 */ /* 0x000fea0003800000 */
.L_x_356:
        /* <DEDUP_REMOVED lines=13> */
.L_x_359:
[----:B------:R-:W-:Y:S05]  /*180f0*/  BSYNC B1 ;  /* 0x0000000000017941 */ /* 0x000fea0003800000 */
.L_x_358:
        /* <DEDUP_REMOVED lines=13> */
.L_x_361:
[----:B------:R-:W-:Y:S05]  /*181d0*/  BSYNC B1 ;  /* 0x0000000000017941 */ /* 0x000fea0003800000 */
.L_x_360:
        /* <DEDUP_REMOVED lines=14> */
.L_x_363:
[----:B------:R-:W-:Y:S05]  /*182c0*/  BSYNC B1 ;  /* 0x0000000000017941 */ /* 0x000fea0003800000 */
.L_x_362:
        /* <DEDUP_REMOVED lines=14> */
.L_x_365:
[----:B------:R-:W-:Y:S05]  /*183b0*/  BSYNC B1 ;  /* 0x0000000000017941 */ /* 0x000fea0003800000 */
.L_x_364:
        /* <DEDUP_REMOVED lines=13> */
.L_x_367:
[----:B------:R-:W-:Y:S05]  /*18490*/  BSYNC B1 ;  /* 0x0000000000017941 */ /* 0x000fea0003800000 */
.L_x_366:
        /* <DEDUP_REMOVED lines=13> */
.L_x_369:
[----:B------:R-:W-:Y:S05]  /*18570*/  BSYNC B1 ;  /* 0x0000000000017941 */ /* 0x000fea0003800000 */
.L_x_368:
        /* <DEDUP_REMOVED lines=14> */
.L_x_371:
[----:B------:R-:W-:Y:S05]  /*18660*/  BSYNC B1 ;  /* 0x0000000000017941 */ /* 0x000fea0003800000 */
.L_x_370:
        /* <DEDUP_REMOVED lines=14> */
.L_x_373:
[----:B------:R-:W-:Y:S05]  /*18750*/  BSYNC B1 ;  /* 0x0000000000017941 */ /* 0x000fea0003800000 */
.L_x_372:
        /* <DEDUP_REMOVED lines=13> */
.L_x_375:
[----:B------:R-:W-:Y:S05]  /*18830*/  BSYNC B1 ;  /* 0x0000000000017941 */ /* 0x000fea0003800000 */
.L_x_374:
        /* <DEDUP_REMOVED lines=13> */
.L_x_377:
[----:B------:R-:W-:Y:S05]  /*18910*/  BSYNC B1 ;  /* 0x0000000000017941 */ /* 0x000fea0003800000 */
.L_x_376:
        /* <DEDUP_REMOVED lines=14> */
.L_x_379:
[----:B------:R-:W-:Y:S05]  /*18a00*/  BSYNC B1 ;  /* 0x0000000000017941 */ /* 0x000fea0003800000 */
.L_x_378:
        /* <DEDUP_REMOVED lines=14> */
.L_x_381:
[----:B------:R-:W-:Y:S05]  /*18af0*/  BSYNC B1 ;  /* 0x0000000000017941 */ /* 0x000fea0003800000 */
.L_x_380:
        /* <DEDUP_REMOVED lines=13> */
.L_x_383:
[----:B------:R-:W-:Y:S05]  /*18bd0*/  BSYNC B1 ;  /* 0x0000000000017941 */ /* 0x000fea0003800000 */
.L_x_382:
        /* <DEDUP_REMOVED lines=13> */
.L_x_385:
[----:B------:R-:W-:Y:S05]  /*18cb0*/  BSYNC B1 ;  /* 0x0000000000017941 */ /* 0x000fea0003800000 */
.L_x_384:
        /* <DEDUP_REMOVED lines=14> */
.L_x_387:
[----:B------:R-:W-:Y:S05]  /*18da0*/  BSYNC B1 ;  /* 0x0000000000017941 */ /* 0x000fea0003800000 */
.L_x_386:
        /* <DEDUP_REMOVED lines=14> */
.L_x_389:
[----:B------:R-:W-:Y:S05]  /*18e90*/  BSYNC B1 ;  /* 0x0000000000017941 */ /* 0x000fea0003800000 */
.L_x_388:
        /* <DEDUP_REMOVED lines=13> */
.L_x_391:
[----:B------:R-:W-:Y:S05]  /*18f70*/  BSYNC B1 ;  /* 0x0000000000017941 */ /* 0x000fea0003800000 */
.L_x_390:
        /* <DEDUP_REMOVED lines=13> */
.L_x_393:
[----:B------:R-:W-:Y:S05]  /*19050*/  BSYNC B1 ;  /* 0x0000000000017941 */ /* 0x000fea0003800000 */
.L_x_392:
        /* <DEDUP_REMOVED lines=14> */
.L_x_395:
[----:B------:R-:W-:Y:S05]  /*19140*/  BSYNC B1 ;  /* 0x0000000000017941 */ /* 0x000fea0003800000 */
.L_x_394:
        /* <DEDUP_REMOVED lines=14> */
.L_x_397:
[----:B------:R-:W-:Y:S05]  /*19230*/  BSYNC B1 ;  /* 0x0000000000017941 */ /* 0x000fea0003800000 */
.L_x_396:
        /* <DEDUP_REMOVED lines=13> */
.L_x_399:
[----:B------:R-:W-:Y:S05]  /*19310*/  BSYNC B1 ;  /* 0x0000000000017941 */ /* 0x000fea0003800000 */
.L_x_398:
        /* <DEDUP_REMOVED lines=13> */
.L_x_401:
[----:B------:R-:W-:Y:S05]  /*193f0*/  BSYNC B1 ;  /* 0x0000000000017941 */ /* 0x000fea0003800000 */
.L_x_400:
        /* <DEDUP_REMOVED lines=14> */
.L_x_403:
[----:B------:R-:W-:Y:S05]  /*194e0*/  BSYNC B1 ;  /* 0x0000000000017941 */ /* 0x000fea0003800000 */
.L_x_402:
        /* <DEDUP_REMOVED lines=14> */
.L_x_405:
[----:B------:R-:W-:Y:S05]  /*195d0*/  BSYNC B1 ;  /* 0x0000000000017941 */ /* 0x000fea0003800000 */
.L_x_404:
        /* <DEDUP_REMOVED lines=13> */
.L_x_407:
[----:B------:R-:W-:Y:S05]  /*196b0*/  BSYNC B1 ;  /* 0x0000000000017941 */ /* 0x000fea0003800000 */
.L_x_406:
        /* <DEDUP_REMOVED lines=13> */
.L_x_409:
[----:B------:R-:W-:Y:S05]  /*19790*/  BSYNC B1 ;  /* 0x0000000000017941 */ /* 0x000fea0003800000 */
.L_x_408:
        /* <DEDUP_REMOVED lines=14> */
.L_x_411:
[----:B------:R-:W-:Y:S05]  /*19880*/  BSYNC B1 ;  /* 0x0000000000017941 */ /* 0x000fea0003800000 */
.L_x_410:
        /* <DEDUP_REMOVED lines=14> */
.L_x_413:
[----:B------:R-:W-:Y:S05]  /*19970*/  BSYNC B1 ;  /* 0x0000000000017941 */ /* 0x000fea0003800000 */
.L_x_412:
        /* <DEDUP_REMOVED lines=13> */
.L_x_415:
[----:B------:R-:W-:Y:S05]  /*19a50*/  BSYNC B1 ;  /* 0x0000000000017941 */ /* 0x000fea0003800000 */
.L_x_414:
        /* <DEDUP_REMOVED lines=13> */
.L_x_417:
[----:B------:R-:W-:Y:S05]  /*19b30*/  BSYNC B1 ;  /* 0x0000000000017941 */ /* 0x000fea0003800000 */
.L_x_416:
        /* <DEDUP_REMOVED lines=14> */
.L_x_419:
[----:B------:R-:W-:Y:S05]  /*19c20*/  BSYNC B1 ;  /* 0x0000000000017941 */ /* 0x000fea0003800000 */
.L_x_418:
        /* <DEDUP_REMOVED lines=14> */
.L_x_421:
[----:B------:R-:W-:Y:S05]  /*19d10*/  BSYNC B1 ;  /* 0x0000000000017941 */ /* 0x000fea0003800000 */
.L_x_420:
        /* <DEDUP_REMOVED lines=13> */
.L_x_423:
[----:B------:R-:W-:Y:S05]  /*19df0*/  BSYNC B1 ;  /* 0x0000000000017941 */ /* 0x000fea0003800000 */
.L_x_422:
        /* <DEDUP_REMOVED lines=13> */
.L_x_425:
[----:B------:R-:W-:Y:S05]  /*19ed0*/  BSYNC B1 ;  /* 0x0000000000017941 */ /* 0x000fea0003800000 */
.L_x_424:
        /* <DEDUP_REMOVED lines=14> */
.L_x_427:
[----:B------:R-:W-:Y:S05]  /*19fc0*/  BSYNC B1 ;  /* 0x0000000000017941 */ /* 0x000fea0003800000 */
.L_x_426:
        /* <DEDUP_REMOVED lines=14> */
.L_x_429:
[----:B------:R-:W-:Y:S05]  /*1a0b0*/  BSYNC B1 ;  /* 0x0000000000017941 */ /* 0x000fea0003800000 */
.L_x_428:
        /* <DEDUP_REMOVED lines=13> */
.L_x_431:
[----:B------:R-:W-:Y:S05]  /*1a190*/  BSYNC B1 ;  /* 0x0000000000017941 */ /* 0x000fea0003800000 */
.L_x_430:
        /* <DEDUP_REMOVED lines=13> */
.L_x_433:
[----:B------:R-:W-:Y:S05]  /*1a270*/  BSYNC B1 ;  /* 0x0000000000017941 */ /* 0x000fea0003800000 */
.L_x_432:
        /* <DEDUP_REMOVED lines=14> */
.L_x_435:
[----:B------:R-:W-:Y:S05]  /*1a360*/  BSYNC B1 ;  /* 0x0000000000017941 */ /* 0x000fea0003800000 */
.L_x_434:
        /* <DEDUP_REMOVED lines=14> */
.L_x_437:
[----:B------:R-:W-:Y:S05]  /*1a450*/  BSYNC B1 ;  /* 0x0000000000017941 */ /* 0x000fea0003800000 */
.L_x_436:
        /* <DEDUP_REMOVED lines=13> */
.L_x_439:
[----:B------:R-:W-:Y:S05]  /*1a530*/  BSYNC B1 ;  /* 0x0000000000017941 */ /* 0x000fea0003800000 */
.L_x_438:
        /* <DEDUP_REMOVED lines=13> */
.L_x_441:
[----:B------:R-:W-:Y:S05]  /*1a610*/  BSYNC B1 ;  /* 0x0000000000017941 */ /* 0x000fea0003800000 */
.L_x_440:
        /* <DEDUP_REMOVED lines=14> */
.L_x_443:
[----:B------:R-:W-:Y:S05]  /*1a700*/  BSYNC B1 ;  /* 0x0000000000017941 */ /* 0x000fea0003800000 */
.L_x_442:
        /* <DEDUP_REMOVED lines=14> */
.L_x_445:
[----:B------:R-:W-:Y:S05]  /*1a7f0*/  BSYNC B1 ;  /* 0x0000000000017941 */ /* 0x000fea0003800000 */
.L_x_444:
        /* <DEDUP_REMOVED lines=13> */
.L_x_447:
[----:B------:R-:W-:Y:S05]  /*1a8d0*/  BSYNC B1 ;  /* 0x0000000000017941 */ /* 0x000fea0003800000 */
.L_x_446:
        /* <DEDUP_REMOVED lines=13> */
.L_x_449:
[----:B------:R-:W-:Y:S05]  /*1a9b0*/  BSYNC B1 ;  /* 0x0000000000017941 */ /* 0x000fea0003800000 */
.L_x_448:
        /* <DEDUP_REMOVED lines=14> */
.L_x_451:
[----:B------:R-:W-:Y:S05]  /*1aaa0*/  BSYNC B1 ;  /* 0x0000000000017941 */ /* 0x000fea0003800000 */
.L_x_450:
        /* <DEDUP_REMOVED lines=14> */
.L_x_453:
[----:B------:R-:W-:Y:S05]  /*1ab90*/  BSYNC B1 ;  /* 0x0000000000017941 */ /* 0x000fea0003800000 */
.L_x_452:
        /* <DEDUP_REMOVED lines=13> */
.L_x_455:
[----:B------:R-:W-:Y:S05]  /*1ac70*/  BSYNC B1 ;  /* 0x0000000000017941 */ /* 0x000fea0003800000 */
.L_x_454:
        /* <DEDUP_REMOVED lines=13> */
.L_x_457:
[----:B------:R-:W-:Y:S05]  /*1ad50*/  BSYNC B1 ;  /* 0x0000000000017941 */ /* 0x000fea0003800000 */
.L_x_456:
        /* <DEDUP_REMOVED lines=14> */
.L_x_459:
[----:B------:R-:W-:Y:S05]  /*1ae40*/  BSYNC B1 ;  /* 0x0000000000017941 */ /* 0x000fea0003800000 */
.L_x_458:
        /* <DEDUP_REMOVED lines=14> */
.L_x_461:
[----:B------:R-:W-:Y:S05]  /*1af30*/  BSYNC B1 ;  /* 0x0000000000017941 */ /* 0x000fea0003800000 */
.L_x_460:
        /* <DEDUP_REMOVED lines=13> */
.L_x_463:
[----:B------:R-:W-:Y:S05]  /*1b010*/  BSYNC B1 ;  /* 0x0000000000017941 */ /* 0x000fea0003800000 */
.L_x_462:
        /* <DEDUP_REMOVED lines=13> */
.L_x_465:
[----:B------:R-:W-:Y:S05]  /*1b0f0*/  BSYNC B1 ;  /* 0x0000000000017941 */ /* 0x000fea0003800000 */
.L_x_464:
        /* <DEDUP_REMOVED lines=14> */
.L_x_467:
[----:B------:R-:W-:Y:S05]  /*1b1e0*/  BSYNC B1 ;  /* 0x0000000000017941 */ /* 0x000fea0003800000 */
.L_x_466:
        /* <DEDUP_REMOVED lines=14> */
.L_x_469:
[----:B------:R-:W-:Y:S05]  /*1b2d0*/  BSYNC B1 ;  /* 0x0000000000017941 */ /* 0x000fea0003800000 */
.L_x_468:
        /* <DEDUP_REMOVED lines=13> */
.L_x_471:
[----:B------:R-:W-:Y:S05]  /*1b3b0*/  BSYNC B1 ;  /* 0x0000000000017941 */ /* 0x000fea0003800000 */
.L_x_470:
        /* <DEDUP_REMOVED lines=13> */
.L_x_473:
[----:B------:R-:W-:Y:S05]  /*1b490*/  BSYNC B1 ;  /* 0x0000000000017941 */ /* 0x000fea0003800000 */
.L_x_472:
        /* <DEDUP_REMOVED lines=14> */
.L_x_475:
[----:B------:R-:W-:Y:S05]  /*1b580*/  BSYNC B1 ;  /* 0x0000000000017941 */ /* 0x000fea0003800000 */
.L_x_474:
        /* <DEDUP_REMOVED lines=14> */
.L_x_477:
[----:B------:R-:W-:Y:S05]  /*1b670*/  BSYNC B1 ;  /* 0x0000000000017941 */ /* 0x000fea0003800000 */
.L_x_476:
        /* <DEDUP_REMOVED lines=13> */
.L_x_479:
[----:B------:R-:W-:Y:S05]  /*1b750*/  BSYNC B1 ;  /* 0x0000000000017941 */ /* 0x000fea0003800000 */
.L_x_478:
        /* <DEDUP_REMOVED lines=13> */
.L_x_481:
[----:B------:R-:W-:Y:S05]  /*1b830*/  BSYNC B1 ;  /* 0x0000000000017941 */ /* 0x000fea0003800000 */
.L_x_480:
        /* <DEDUP_REMOVED lines=14> */
.L_x_483:
[----:B------:R-:W-:Y:S05]  /*1b920*/  BSYNC B1 ;  /* 0x0000000000017941 */ /* 0x000fea0003800000 */
.L_x_482:
        /* <DEDUP_REMOVED lines=14> */
.L_x_485:
[----:B------:R-:W-:Y:S05]  /*1ba10*/  BSYNC B1 ;  /* 0x0000000000017941 */ /* 0x000fea0003800000 */
.L_x_484:
        /* <DEDUP_REMOVED lines=13> */
.L_x_487:
[----:B------:R-:W-:Y:S05]  /*1baf0*/  BSYNC B1 ;  /* 0x0000000000017941 */ /* 0x000fea0003800000 */
.L_x_486:
        /* <DEDUP_REMOVED lines=13> */
.L_x_489:
[----:B------:R-:W-:Y:S05]  /*1bbd0*/  BSYNC B1 ;  /* 0x0000000000017941 */ /* 0x000fea0003800000 */
.L_x_488:
        /* <DEDUP_REMOVED lines=14> */
.L_x_491:
[----:B------:R-:W-:Y:S05]  /*1bcc0*/  BSYNC B1 ;  /* 0x0000000000017941 */ /* 0x000fea0003800000 */
.L_x_490:
        /* <DEDUP_REMOVED lines=14> */
.L_x_493:
[----:B------:R-:W-:Y:S05]  /*1bdb0*/  BSYNC B1 ;  /* 0x0000000000017941 */ /* 0x000fea0003800000 */
.L_x_492:
        /* <DEDUP_REMOVED lines=13> */
.L_x_495:
[----:B------:R-:W-:Y:S05]  /*1be90*/  BSYNC B1 ;  /* 0x0000000000017941 */ /* 0x000fea0003800000 */
.L_x_494:
        /* <DEDUP_REMOVED lines=13> */
.L_x_497:
[----:B------:R-:W-:Y:S05]  /*1bf70*/  BSYNC B1 ;  /* 0x0000000000017941 */ /* 0x000fea0003800000 */
.L_x_496:
        /* <DEDUP_REMOVED lines=14> */
.L_x_499:
[----:B------:R-:W-:Y:S05]  /*1c060*/  BSYNC B1 ;  /* 0x0000000000017941 */ /* 0x000fea0003800000 */
.L_x_498:
        /* <DEDUP_REMOVED lines=14> */
.L_x_501:
[----:B------:R-:W-:Y:S05]  /*1c150*/  BSYNC B1 ;  /* 0x0000000000017941 */ /* 0x000fea0003800000 */
.L_x_500:
        /* <DEDUP_REMOVED lines=13> */
.L_x_503:
[----:B------:R-:W-:Y:S05]  /*1c230*/  BSYNC B1 ;  /* 0x0000000000017941 */ /* 0x000fea0003800000 */
.L_x_502:
        /* <DEDUP_REMOVED lines=13> */
.L_x_505:
[----:B------:R-:W-:Y:S05]  /*1c310*/  BSYNC B1 ;  /* 0x0000000000017941 */ /* 0x000fea0003800000 */
.L_x_504:
        /* <DEDUP_REMOVED lines=14> */
.L_x_507:
[----:B------:R-:W-:Y:S05]  /*1c400*/  BSYNC B1 ;  /* 0x0000000000017941 */ /* 0x000fea0003800000 */
.L_x_506:
        /* <DEDUP_REMOVED lines=14> */
.L_x_509:
[----:B------:R-:W-:Y:S05]  /*1c4f0*/  BSYNC B1 ;  /* 0x0000000000017941 */ /* 0x000fea0003800000 */
.L_x_508:
        /* <DEDUP_REMOVED lines=13> */
.L_x_511:
[----:B------:R-:W-:Y:S05]  /*1c5d0*/  BSYNC B1 ;  /* 0x0000000000017941 */ /* 0x000fea0003800000 */
.L_x_510:
        /* <DEDUP_REMOVED lines=13> */
.L_x_513:
[----:B------:R-:W-:Y:S05]  /*1c6b0*/  BSYNC B1 ;  /* 0x0000000000017941 */ /* 0x000fea0003800000 */
.L_x_512:
        /* <DEDUP_REMOVED lines=14> */
.L_x_515:
[----:B------:R-:W-:Y:S05]  /*1c7a0*/  BSYNC B1 ;  /* 0x0000000000017941 */ /* 0x000fea0003800000 */
.L_x_514:
        /* <DEDUP_REMOVED lines=14> */
.L_x_517:
[----:B------:R-:W-:Y:S05]  /*1c890*/  BSYNC B1 ;  /* 0x0000000000017941 */ /* 0x000fea0003800000 */
.L_x_516:
        /* <DEDUP_REMOVED lines=13> */
.L_x_519:
[----:B------:R-:W-:Y:S05]  /*1c970*/  BSYNC B1 ;  /* 0x0000000000017941 */ /* 0x000fea0003800000 */
.L_x_518:
        /* <DEDUP_REMOVED lines=13> */
.L_x_521:
[----:B------:R-:W-:Y:S05]  /*1ca50*/  BSYNC B1 ;  /* 0x0000000000017941 */ /* 0x000fea0003800000 */
.L_x_520:
        /* <DEDUP_REMOVED lines=14> */
.L_x_523:
[----:B------:R-:W-:Y:S05]  /*1cb40*/  BSYNC B1 ;  /* 0x0000000000017941 */ /* 0x000fea0003800000 */
.L_x_522:
        /* <DEDUP_REMOVED lines=14> */
.L_x_525:
[----:B------:R-:W-:Y:S05]  /*1cc30*/  BSYNC B1 ;  /* 0x0000000000017941 */ /* 0x000fea0003800000 */
.L_x_524:
        /* <DEDUP_REMOVED lines=13> */
.L_x_527:
[----:B------:R-:W-:Y:S05]  /*1cd10*/  BSYNC B1 ;  /* 0x0000000000017941 */ /* 0x000fea0003800000 */
.L_x_526:
        /* <DEDUP_REMOVED lines=13> */
.L_x_529:
[----:B------:R-:W-:Y:S05]  /*1cdf0*/  BSYNC B1 ;  /* 0x0000000000017941 */ /* 0x000fea0003800000 */
.L_x_528:
        /* <DEDUP_REMOVED lines=14> */
.L_x_531:
[----:B------:R-:W-:Y:S05]  /*1cee0*/  BSYNC B1 ;  /* 0x0000000000017941 */ /* 0x000fea0003800000 */
.L_x_530:
        /* <DEDUP_REMOVED lines=14> */
.L_x_533:
[----:B------:R-:W-:Y:S05]  /*1cfd0*/  BSYNC B1 ;  /* 0x0000000000017941 */ /* 0x000fea0003800000 */
.L_x_532:
        /* <DEDUP_REMOVED lines=13> */
.L_x_535:
[----:B------:R-:W-:Y:S05]  /*1d0b0*/  BSYNC B1 ;  /* 0x0000000000017941 */ /* 0x000fea0003800000 */
.L_x_534:
        /* <DEDUP_REMOVED lines=13> */
.L_x_537:
[----:B------:R-:W-:Y:S05]  /*1d190*/  BSYNC B1 ;  /* 0x0000000000017941 */ /* 0x000fea0003800000 */
.L_x_536:
        /* <DEDUP_REMOVED lines=14> */
.L_x_539:
[----:B------:R-:W-:Y:S05]  /*1d280*/  BSYNC B1 ;  /* 0x0000000000017941 */ /* 0x000fea0003800000 */
.L_x_538:
        /* <DEDUP_REMOVED lines=14> */
.L_x_541:
[----:B------:R-:W-:Y:S05]  /*1d370*/  BSYNC B1 ;  /* 0x0000000000017941 */ /* 0x000fea0003800000 */
.L_x_540:
        /* <DEDUP_REMOVED lines=13> */
.L_x_543:
[----:B------:R-:W-:Y:S05]  /*1d450*/  BSYNC B1 ;  /* 0x0000000000017941 */ /* 0x000fea0003800000 */
.L_x_542:
        /* <DEDUP_REMOVED lines=13> */
.L_x_545:
[----:B------:R-:W-:Y:S05]  /*1d530*/  BSYNC B1 ;  /* 0x0000000000017941 */ /* 0x000fea0003800000 */
.L_x_544:
        /* <DEDUP_REMOVED lines=14> */
.L_x_547:
[----:B------:R-:W-:Y:S05]  /*1d620*/  BSYNC B1 ;  /* 0x0000000000017941 */ /* 0x000fea0003800000 */
.L_x_546:
        /* <DEDUP_REMOVED lines=14> */
.L_x_549:
[----:B------:R-:W-:Y:S05]  /*1d710*/  BSYNC B1 ;  /* 0x0000000000017941 */ /* 0x000fea0003800000 */
.L_x_548:
        /* <DEDUP_REMOVED lines=13> */
.L_x_551:
[----:B------:R-:W-:Y:S05]  /*1d7f0*/  BSYNC B1 ;  /* 0x0000000000017941 */ /* 0x000fea0003800000 */
.L_x_550:
[----:B0-----:R-:W2:Y:S01]  /*1d800*/  LDL.LU R2, [R1+0x450] ;  /* 0x0004500001027983 */ /* 0x001ea20000300800 */
[----:B-----5:R-:W-:Y:S01]  /*1d810*/  LOP3.LUT R6, R6, 0xff, RZ, 0xc0, !PT ;  /* 0x000000ff06067812 */ /* 0x020fe200078ec0ff */
[----:B------:R-:W-:Y:S01]  /*1d820*/  BSSY B1, `(.L_x_552) ;  /* 0x000000b000017945 */ /* 0x000fe20003800000 */
[----:B------:R-:W-:Y:S02]  /*1d830*/  ISETP.LT.OR P1, PT, R0, 0x9, !P1 ;  /* 0x000000090000780c */ /* 0x000fe40004f21670 */
[----:B------:R-:W-:Y:S02]  /*1d840*/  F2FP.F16.E4M3.UNPACK_B R6, R6 ;  /* 0x00000006ff06723e */ /* 0x000fe400020006ff */
[----:B------:R-:W-:-:S03]  /*1d850*/  PRMT R0, RZ, 0x7610, R0 ;  /* 0x00007610ff007816 */ /* 0x000fc60000000000 */
[----:B------:R-:W-:-:S05]  /*1d860*/  HADD2.F32 R6, -RZ, R6.H0_H0 ;  /* 0x20000006ff067230 */ /* 0x000fca0000004100 */
[----:B------:R-:W-:-:S04]  /*1d870*/  FMUL R6, R6, UR24 ;  /* 0x0000001806067c20 */ /* 0x000fc80008400000 */
[----:B--2---:R-:W-:-:S05]  /*1d880*/  FFMA R6, R2, UR25, R6 ;  /* 0x0000001902067c23 */ /* 0x004fca0008000006 */
[----:B------:R-:W-:-:S05]  /*1d890*/  F2FP.SATFINITE.E4M3.F32.PACK_AB_MERGE_C R3, RZ, R6, RZ ;  /* 0x00000006ff03723e */ /* 0x000fca00048070ff */
[----:B------:R0:W-:Y:S01]  /*1d8a0*/  @!P0 STG.E.U8 desc[UR22][R24.64+0x1f8], R3 ;  /* 0x0001f80318008986 */ /* 0x0001e2000c101116 */
[----:B------:R-:W-:Y:S05]  /*1d8b0*/  @P1 BRA `(.L_x_553) ;  /* 0x0000000000041947 */ /* 0x000fea0003800000 */
[----:B------:R2:W5:Y:S02]  /*1d8c0*/  LDG.E.U8 R0, desc[UR22][R4.64+0x1f9] ;  /* 0x0001f91604007981 */ /* 0x000564000c1e1100 */
.L_x_553:
[----:B------:R-:W-:Y:S05]  /*1d8d0*/  BSYNC B1 ;  /* 0x0000000000017941 */ /* 0x000fea0003800000 */
.L_x_552:
[----:B------:R-:W-:Y:S05]  /*1d8e0*/  @P1 BRA `(.L_x_554) ;  /* 0x00000050007c1947 */ /* 0x000fea0003800000 */
[----:B------:R-:W2:Y:S01]  /*1d8f0*/  LDL.LU R2, [R1+0x454] ;  /* 0x0004540001027983 */ /* 0x000ea20000300800 */
[----:B-----5:R-:W-:-:S04]  /*1d900*/  LOP3.LUT R0, R0, 0xff, RZ, 0xc0, !PT ;  /* 0x000000ff00007812 */ /* 0x020fc800078ec0ff */
[----:B------:R-:W-:-:S05]  /*1d910*/  F2FP.F16.E4M3.UNPACK_B R0, R0 ;  /* 0x00000000ff00723e */ /* 0x000fca00020006ff */
[----:B------:R-:W-:-:S05]  /*1d920*/  HADD2.F32 R0, -RZ, R0.H0_H0 ;  /* 0x20000000ff007230 */ /* 0x000fca0000004100 */
[----:B------:R-:W-:-:S04]  /*1d930*/  FMUL R0, R0, UR24 ;  /* 0x0000001800007c20 */ /* 0x000fc80008400000 */
[----:B--2---:R-:W-:-:S05]  /*1d940*/  FFMA R0, R2, UR25, R0 ;  /* 0x0000001902007c23 */ /* 0x004fca0008000000 */
[----:B0-----:R-:W-:-:S05]  /*1d950*/  F2FP.SATFINITE.E4M3.F32.PACK_AB_MERGE_C R3, RZ, R0, RZ ;  /* 0x00000000ff03723e */ /* 0x001fca00048070ff */
[----:B------:R0:W-:Y:S01]  /*1d960*/  STG.E.U8 desc[UR22][R24.64+0x1f9], R3 ;  /* 0x0001f90318007986 */ /* 0x0001e2000c101116 */
[----:B------:R-:W-:Y:S05]  /*1d970*/  BRA `(.L_x_554) ;  /* 0x0000005000587947 */ /* 0x000fea0003800000 */
.L_x_41:
[----:B------:R-:W2:Y:S01]  /*1d980*/  LDL.LU R26, [R1+0x200] ;  /* 0x00020000011a7983 */ /* 0x000ea20000300800 */
[----:B------:R-:W-:Y:S01]  /*1d990*/  ISETP.GE.AND P0, PT, R28, 0x1, PT ;  /* 0x000000011c00780c */ /* 0x000fe20003f06270 */
[----:B------:R-:W-:Y:S01]  /*1d9a0*/  FMUL R4, R4, UR25 ;  /* 0x0000001904047c20 */ /* 0x000fe20008400000 */
[----:B------:R-:W-:Y:S01]  /*1d9b0*/  FMUL R5, R5, UR25 ;  /* 0x0000001905057c20 */ /* 0x000fe20008400000 */
[----:B------:R-:W-:Y:S01]  /*1d9c0*/  FMUL R6, R6, UR25 ;  /* 0x0000001906067c20 */ /* 0x000fe20008400000 */
[----:B------:R-:W-:Y:S01]  /*1d9d0*/  ISETP.LT.OR P1, PT, R0, 0x1, !P0 ;  /* 0x000000010000780c */ /* 0x000fe20004721670 */
[----:B------:R-:W-:Y:S01]  /*1d9e0*/  FMUL R7, R7, UR25 ;  /* 0x0000001907077c20 */ /* 0x000fe20008400000 */
[----:B------:R-:W-:Y:S01]  /*1d9f0*/  F2FP.SATFINITE.E4M3.F32.PACK_AB_MERGE_C R4, RZ, R4, RZ ;  /* 0x00000004ff04723e */ /* 0x000fe200048070ff */
[----:B------:R-:W-:Y:S01]  /*1da00*/  FMUL R8, R8, UR25 ;  /* 0x0000001908087c20 */ /* 0x000fe20008400000 */
[----:B------:R-:W-:Y:S01]  /*1da10*/  ISETP.LT.OR P0, PT, R0, 0x9, !P0 ;  /* 0x000000090000780c */ /* 0x000fe20004701670 */
[----:B------:R-:W-:Y:S01]  /*1da20*/  FMUL R9, R9, UR25 ;  /* 0x0000001909097c20 */ /* 0x000fe20008400000 */
[----:B------:R-:W-:Y:S01]  /*1da30*/  FMUL R10, R10, UR25 ;  /* 0x000000190a0a7c20 */ /* 0x000fe20008400000 */
[----:B------:R-:W-:Y:S01]  /*1da40*/  FMUL R11, R11, UR25 ;  /* 0x000000190b0b7c20 */ /* 0x000fe20008400000 */
[----:B------:R-:W-:Y:S01]  /*1da50*/  FMUL R12, R12, UR25 ;  /* 0x000000190c0c7c20 */ /* 0x000fe20008400000 */
[----:B------:R-:W-:Y:S01]  /*1da60*/  FMUL R13, R13, UR25 ;  /* 0x000000190d0d7c20 */ /* 0x000fe20008400000 */
[----:B------:R-:W-:Y:S01]  /*1da70*/  FMUL R15, R15, UR25 ;  /* 0x000000190f0f7c20 */ /* 0x000fe20008400000 */
[----:B------:R-:W-:Y:S01]  /*1da80*/  FMUL R14, R14, UR25 ;  /* 0x000000190e0e7c20 */ /* 0x000fe20008400000 */
[----:B------:R-:W-:Y:S01]  /*1da90*/  FMUL R16, R16, UR25 ;  /* 0x0000001910107c20 */ /* 0x000fe20008400000 */
[----:B------:R-:W-:Y:S01]  /*1daa0*/  @!P1 STG.E.U8 desc[UR22][R2.64], R4 ;  /* 0x0000000402009986 */ /* 0x000fe2000c101116 */
        /* <DEDUP_REMOVED lines=8> */
[----:B------:R-:W-:Y:S01]  /*1db30*/  F2FP.SATFINITE.E4M3.F32.PACK_AB_MERGE_C R6, RZ, R6, RZ ;  /* 0x00000006ff06723e */ /* 0x000fe200048070ff */
[----:B------:R-:W-:Y:S01]  /*1db40*/  FMUL R22, R22, UR25 ;  /* 0x0000001916167c20 */ /* 0x000fe20008400000 */
[----:B------:R-:W-:Y:S01]  /*1db50*/  FMUL R23, R23, UR25 ;  /* 0x0000001917177c20 */ /* 0x000fe20008400000 */
[----:B------:R-:W-:Y:S01]  /*1db60*/  FMUL R152, R152, UR25 ;  /* 0x0000001998987c20 */ /* 0x000fe20008400000 */
[----:B------:R-:W3:Y:S05]  /*1db70*/  LDL.LU R33, [R1+0x204] ;  /* 0x0002040001217983 */ /* 0x000eea0000300800 */
[----:B------:R0:W-:Y:S04]  /*1db80*/  @!P2 STG.E.U8 desc[UR22][R2.64+0x1], R5 ;  /* 0x000001050200a986 */ /* 0x0001e8000c101116 */
[----:B------:R-:W-:Y:S01]  /*1db90*/  @!P0 STG.E.U8 desc[UR22][R24.64], R6 ;  /* 0x0000000618008986 */ /* 0x000fe2000c101116 */
[----:B------:R-:W-:-:S02]  /*1dba0*/  ISETP.LT.OR P0, PT, R0, 0x9, !P1 ;  /* 0x000000090000780c */ /* 0x000fc40004f01670 */
[----:B------:R-:W-:Y:S01]  /*1dbb0*/  F2FP.SATFINITE.E4M3.F32.PACK_AB_MERGE_C R7, RZ, R7, RZ ;  /* 0x00000007ff07723e */ /* 0x000fe200048070ff */
[----:B------:R-:W-:Y:S01]  /*1dbc0*/  FMUL R153, R153, UR25 ;  /* 0x0000001999997c20 */ /* 0x000fe20008400000 */
[----:B------:R-:W-:Y:S01]  /*1dbd0*/  ISETP.GE.AND P1, PT, R28, 0x9, PT ;  /* 0x000000091c00780c */ /* 0x000fe20003f26270 */
[----:B------:R-:W4:Y:S03]  /*1dbe0*/  LDL.LU R29, [R1+0x208] ;  /* 0x00020800011d7983 */ /* 0x000f260000300800 */
[----:B------:R-:W-:Y:S01]  /*1dbf0*/  ISETP.LT.OR P2, PT, R0, 0x1, !P1 ;  /* 0x000000010000780c */ /* 0x000fe20004f41670 */
[----:B------:R-:W5:Y:S04]  /*1dc00*/  LDL.LU R32, [R1+0x20c] ;  /* 0x00020c0001207983 */ /* 0x000f680000300800 */
[----:B------:R1:W-:Y:S01]  /*1dc10*/  @!P0 STG.E.U8 desc[UR22][R24.64+0x1], R7 ;  /* 0x0000010718008986 */ /* 0x0003e2000c101116 */
[----:B------:R-:W-:-:S02]  /*1dc20*/  ISETP.GE.AND P0, PT, R28, 0xa, PT ;  /* 0x0000000a1c00780c */ /* 0x000fc40003f06270 */
[----:B------:R-:W-:Y:S01]  /*1dc30*/  F2FP.SATFINITE.E4M3.F32.PACK_AB_MERGE_C R8, RZ, R8, RZ ;  /* 0x00000008ff08723e */ /* 0x000fe200048070ff */
[----:B------:R-:W5:Y:S01]  /*1dc40*/  LDL.LU R27, [R1+0x210] ;  /* 0x00021000011b7983 */ /* 0x000f620000300800 */
[C---:B------:R-:W-:Y:S01]  /*1dc50*/  ISETP.LT.OR P4, PT, R0.reuse, 0x1, !P0 ;  /* 0x000000010000780c */ /* 0x040fe20004781670 */
[----:B------:R-:W-:Y:S01]  /*1dc60*/  FMUL R155, R155, UR25 ;  /* 0x000000199b9b7c20 */ /* 0x000fe20008400000 */
[----:B------:R-:W-:Y:S01]  /*1dc70*/  ISETP.LT.OR P1, PT, R0, 0x9, !P1 ;  /* 0x000000090000780c */ /* 0x000fe20004f21670 */
[----:B------:R-:W-:Y:S01]  /*1dc80*/  @!P2 STG.E.U8 desc[UR22][R2.64+0x8], R8 ;  /* 0x000008080200a986 */ /* 0x000fe2000c101116 */
[----:B------:R-:W-:Y:S01]  /*1dc90*/  F2FP.SATFINITE.E4M3.F32.PACK_AB_MERGE_C R9, RZ, R9, RZ ;  /* 0x00000009ff09723e */ /* 0x000fe200048070ff */
[----:B------:R-:W-:Y:S01]  /*1dca0*/  FMUL R154, R154, UR25 ;  /* 0x000000199a9a7c20 */ /* 0x000fe20008400000 */
[----:B------:R-:W-:Y:S01]  /*1dcb0*/  ISETP.LT.OR P0, PT, R0, 0x9, !P0 ;  /* 0x000000090000780c */ /* 0x000fe20004701670 */
[----:B------:R-:W5:Y:S01]  /*1dcc0*/  LDL.LU R31, [R1+0x214] ;  /* 0x00021400011f7983 */ /* 0x000f620000300800 */
[----:B------:R-:W-:Y:S01]  /*1dcd0*/  ISETP.GE.AND P2, PT, R28, 0x11, PT ;  /* 0x000000111c00780c */ /* 0x000fe20003f46270 */
[----:B------:R-:W-:Y:S01]  /*1dce0*/  FMUL R156, R156, UR25 ;  /* 0x000000199c9c7c20 */ /* 0x000fe20008400000 */
[----:B------:R-:W-:Y:S01]  /*1dcf0*/  F2FP.SATFINITE.E4M3.F32.PACK_AB_MERGE_C R10, RZ, R10, RZ ;  /* 0x0000000aff0a723e */ /* 0x000fe200048070ff */
[----:B------:R-:W-:Y:S01]  /*1dd00*/  FMUL R157, R157, UR25 ;  /* 0x000000199d9d7c20 */ /* 0x000fe20008400000 */
[----:B------:R-:W-:Y:S01]  /*1dd10*/  F2FP.SATFINITE.E4M3.F32.PACK_AB_MERGE_C R11, RZ, R11, RZ ;  /* 0x0000000bff0b723e */ /* 0x000fe200048070ff */
[----:B------:R-:W-:Y:S01]  /*1dd20*/  @!P4 STG.E.U8 desc[UR22][R2.64+0x9], R9 ;  /* 0x000009090200c986 */ /* 0x000fe2000c101116 */
[----:B------:R-:W-:Y:S01]  /*1dd30*/  ISETP.LT.OR P4, PT, R0, 0x1, !P2 ;  /* 0x000000010000780c */ /* 0x000fe20005781670 */
[----:B------:R-:W-:Y:S01]  /*1dd40*/  FMUL R158, R158, UR25 ;  /* 0x000000199e9e7c20 */ /* 0x000fe20008400000 */
[----:B------:R-:W-:Y:S01]  /*1dd50*/  F2FP.SATFINITE.E4M3.F32.PACK_AB_MERGE_C R12, RZ, R12, RZ ;  /* 0x0000000cff0c723e */ /* 0x000fe200048070ff */
[----:B------:R-:W-:Y:S01]  /*1dd60*/  @!P1 STG.E.U8 desc[UR22][R24.64+0x8], R10 ;  /* 0x0000080a18009986 */ /* 0x000fe2000c101116 */
[----:B------:R-:W-:Y:S01]  /*1dd70*/  ISETP.GE.AND P1, PT, R28, 0x12, PT ;  /* 0x000000121c00780c */ /* 0x000fe20003f26270 */
[----:B------:R-:W-:Y:S01]  /*1dd80*/  FMUL R159, R159, UR25 ;  /* 0x000000199f9f7c20 */ /* 0x000fe20008400000 */
[----:B------:R-:W-:Y:S01]  /*1dd90*/  F2FP.SATFINITE.E4M3.F32.PACK_AB_MERGE_C R13, RZ, R13, RZ ;  /* 0x0000000dff0d723e */ /* 0x000fe200048070ff */
[----:B------:R-:W-:Y:S01]  /*1dda0*/  @!P0 STG.E.U8 desc[UR22][R24.64+0x9], R11 ;  /* 0x0000090b18008986 */ /* 0x000fe2000c101116 */
[----:B------:R-:W-:Y:S01]  /*1ddb0*/  ISETP.LT.OR P5, PT, R0, 0x1, !P1 ;  /* 0x000000010000780c */ /* 0x000fe20004fa1670 */
[----:B------:R-:W-:Y:S01]  /*1ddc0*/  FMUL R160, R160, UR25 ;  /* 0x00000019a0a07c20 */ /* 0x000fe20008400000 */
[C---:B------:R-:W-:Y:S01]  /*1ddd0*/  ISETP.LT.OR P0, PT, R0.reuse, 0x9, !P2 ;  /* 0x000000090000780c */ /* 0x040fe20005701670 */
[----:B------:R-:W-:Y:S01]  /*1dde0*/  FMUL R161, R161, UR25 ;  /* 0x00000019a1a17c20 */ /* 0x000fe20008400000 */
[----:B------:R-:W-:Y:S01]  /*1ddf0*/  ISETP.LT.OR P1, PT, R0, 0x9, !P1 ;  /* 0x000000090000780c */ /* 0x000fe20004f21670 */
[----:B------:R-:W-:Y:S01]  /*1de00*/  @!P4 STG.E.U8 desc[UR22][R2.64+0x10], R12 ;  /* 0x0000100c0200c986 */ /* 0x000fe2000c101116 */
[----:B------:R-:W-:Y:S01]  /*1de10*/  ISETP.GE.AND P2, PT, R28, 0x19, PT ;  /* 0x000000191c00780c */ /* 0x000fe20003f46270 */
[----:B------:R-:W-:Y:S01]  /*1de20*/  FMUL R162, R162, UR25 ;  /* 0x00000019a2a27c20 */ /* 0x000fe20008400000 */
[----:B------:R-:W-:Y:S01]  /*1de30*/  F2FP.SATFINITE.E4M3.F32.PACK_AB_MERGE_C R15, RZ, R15, RZ ;  /* 0x0000000fff0f723e */ /* 0x000fe200048070ff */
[----:B------:R-:W-:Y:S01]  /*1de40*/  FMUL R163, R163, UR25 ;  /* 0x00000019a3a37c20 */ /* 0x000fe20008400000 */
[----:B------:R-:W-:Y:S01]  /*1de50*/  ISETP.LT.OR P4, PT, R0, 0x1, !P2 ;  /* 0x000000010000780c */ /* 0x000fe20005781670 */
[----:B------:R-:W-:Y:S01]  /*1de60*/  FMUL R164, R164, UR25 ;  /* 0x00000019a4a47c20 */ /* 0x000fe20008400000 */
[----:B------:R-:W-:Y:S01]  /*1de70*/  F2FP.SATFINITE.E4M3.F32.PACK_AB_MERGE_C R14, RZ, R14, RZ ;  /* 0x0000000eff0e723e */ /* 0x000fe200048070ff */
[----:B------:R-:W-:Y:S01]  /*1de80*/  @!P5 STG.E.U8 desc[UR22][R2.64+0x11], R13 ;  /* 0x0000110d0200d986 */ /* 0x000fe2000c101116 */
[----:B------:R-:W-:Y:S01]  /*1de90*/  F2FP.SATFINITE.E4M3.F32.PACK_AB_MERGE_C R16, RZ, R16, RZ ;  /* 0x00000010ff10723e */ /* 0x000fe200048070ff */
[----:B------:R-:W-:Y:S01]  /*1dea0*/  FMUL R165, R165, UR25 ;  /* 0x00000019a5a57c20 */ /* 0x000fe20008400000 */
[----:B------:R-:W-:Y:S01]  /*1deb0*/  F2FP.SATFINITE.E4M3.F32.PACK_AB_MERGE_C R17, RZ, R17, RZ ;  /* 0x00000011ff11723e */ /* 0x000fe200048070ff */
[----:B------:R-:W-:Y:S01]  /*1dec0*/  @!P1 STG.E.U8 desc[UR22][R24.64+0x11], R15 ;  /* 0x0000110f18009986 */ /* 0x000fe2000c101116 */
[----:B------:R-:W-:Y:S01]  /*1ded0*/  ISETP.GE.AND P1, PT, R28, 0x1a, PT ;  /* 0x0000001a1c00780c */ /* 0x000fe20003f26270 */
[----:B------:R-:W-:Y:S01]  /*1dee0*/  FMUL R166, R166, UR25 ;  /* 0x00000019a6a67c20 */ /* 0x000fe20008400000 */
[----:B------:R-:W-:Y:S01]  /*1def0*/  F2FP.SATFINITE.E4M3.F32.PACK_AB_MERGE_C R18, RZ, R18, RZ ;  /* 0x00000012ff12723e */ /* 0x000fe200048070ff */
[----:B------:R-:W-:Y:S01]  /*1df00*/  @!P0 STG.E.U8 desc[UR22][R24.64+0x10], R14 ;  /* 0x0000100e18008986 */ /* 0x000fe2000c101116 */
[C---:B------:R-:W-:Y:S01]  /*1df10*/  ISETP.LT.OR P0, PT, R0.reuse, 0x9, !P2 ;  /* 0x000000090000780c */ /* 0x040fe20005701670 */
[----:B------:R-:W-:Y:S01]  /*1df20*/  FMUL R167, R167, UR25 ;  /* 0x00000019a7a77c20 */ /* 0x000fe20008400000 */
[----:B------:R-:W-:Y:S01]  /*1df30*/  F2FP.SATFINITE.E4M3.F32.PACK_AB_MERGE_C R19, RZ, R19, RZ ;  /* 0x00000013ff13723e */ /* 0x000fe200048070ff */
[----:B------:R-:W-:Y:S01]  /*1df40*/  @!P4 STG.E.U8 desc[UR22][R2.64+0x18], R16 ;  /* 0x000018100200c986 */ /* 0x000fe2000c101116 */
[----:B------:R-:W-:Y:S01]  /*1df50*/  ISETP.LT.OR P4, PT, R0, 0x1, !P1 ;  /* 0x000000010000780c */ /* 0x000fe20004f81670 */
[----:B------:R-:W-:Y:S01]  /*1df60*/  FMUL R168, R168, UR25 ;  /* 0x00000019a8a87c20 */ /* 0x000fe20008400000 */
[----:B------:R-:W-:Y:S01]  /*1df70*/  ISETP.LT.OR P1, PT, R0, 0x9, !P1 ;  /* 0x000000090000780c */ /* 0x000fe20004f21670 */
[----:B------:R-:W-:Y:S01]  /*1df80*/  FMUL R169, R169, UR25 ;  /* 0x00000019a9a97c20 */ /* 0x000fe20008400000 */
[----:B------:R-:W-:Y:S01]  /*1df90*/  F2FP.SATFINITE.E4M3.F32.PACK_AB_MERGE_C R21, RZ, R21, RZ ;  /* 0x00000015ff15723e */ /* 0x000fe200048070ff */
        /* <DEDUP_REMOVED lines=8> */
[----:B------:R-:W-:Y:S01]  /*1e020*/  @!P4 STG.E.U8 desc[UR22][R2.64+0x19], R17 ;  /* 0x000019110200c986 */ /* 0x000fe2000c101116 */
[----:B------:R-:W-:Y:S01]  /*1e030*/  F2FP.SATFINITE.E4M3.F32.PACK_AB_MERGE_C R153, RZ, R153, RZ ;  /* 0x00000099ff99723e */ /* 0x000fe200048070ff */
[----:B------:R-:W-:Y:S01]  /*1e040*/  FMUL R174, R174, UR25 ;  /* 0x00000019aeae7c20 */ /* 0x000fe20008400000 */
[----:B------:R-:W-:Y:S01]  /*1e050*/  F2FP.SATFINITE.E4M3.F32.PACK_AB_MERGE_C R155, RZ, R155, RZ ;  /* 0x0000009bff9b723e */ /* 0x000fe200048070ff */
[----:B------:R-:W-:Y:S01]  /*1e060*/  @!P0 STG.E.U8 desc[UR22][R24.64+0x18], R18 ;  /* 0x0000181218008986 */ /* 0x000fe2000c101116 */
[C---:B------:R-:W-:Y:S01]  /*1e070*/  ISETP.GE.AND P0, PT, R28.reuse, 0x22, PT ;  /* 0x000000221c00780c */ /* 0x040fe20003f06270 */
[----:B------:R-:W-:Y:S01]  /*1e080*/  FMUL R175, R175, UR25 ;  /* 0x00000019afaf7c20 */ /* 0x000fe20008400000 */
[----:B------:R-:W-:Y:S01]  /*1e090*/  F2FP.SATFINITE.E4M3.F32.PACK_AB_MERGE_C R154, RZ, R154, RZ ;  /* 0x0000009aff9a723e */ /* 0x000fe200048070ff */
[----:B------:R-:W-:Y:S01]  /*1e0a0*/  @!P1 STG.E.U8 desc[UR22][R24.64+0x19], R19 ;  /* 0x0000191318009986 */ /* 0x000fe2000c101116 */
[----:B------:R-:W-:Y:S01]  /*1e0b0*/  ISETP.GE.AND P1, PT, R28, 0x21, PT ;  /* 0x000000211c00780c */ /* 0x000fe20003f26270 */
[----:B------:R-:W-:Y:S01]  /*1e0c0*/  FMUL R176, R176, UR25 ;  /* 0x00000019b0b07c20 */ /* 0x000fe20008400000 */
[C---:B------:R-:W-:Y:S01]  /*1e0d0*/  ISETP.LT.OR P4, PT, R0.reuse, 0x1, !P0 ;  /* 0x000000010000780c */ /* 0x040fe20004781670 */
[----:B------:R-:W-:Y:S01]  /*1e0e0*/  FMUL R177, R177, UR25 ;  /* 0x00000019b1b17c20 */ /* 0x000fe20008400000 */
[----:B------:R-:W-:Y:S01]  /*1e0f0*/  ISETP.LT.OR P2, PT, R0, 0x1, !P1 ;  /* 0x000000010000780c */ /* 0x000fe20004f41670 */
[----:B------:R-:W-:Y:S01]  /*1e100*/  FMUL R178, R178, UR25 ;  /* 0x00000019b2b27c20 */ /* 0x000fe20008400000 */
[C---:B------:R-:W-:Y:S01]  /*1e110*/  ISETP.LT.OR P1, PT, R0.reuse, 0x9, !P1 ;  /* 0x000000090000780c */ /* 0x040fe20004f21670 */
        /* <DEDUP_REMOVED lines=19> */
[C---:B------:R-:W-:Y:S01]  /*1e250*/  ISETP.LT.OR P5, PT, R0.reuse, 0x1, !P2 ;  /* 0x000000010000780c */ /* 0x040fe200057a1670 */
[----:B------:R-:W-:Y:S01]  /*1e260*/  @!P0 STG.E.U8 desc[UR22][R24.64+0x21], R23 ;  /* 0x0000211718008986 */ /* 0x000fe2000c101116 */
[----:B------:R-:W-:Y:S01]  /*1e270*/  ISETP.LT.OR P2, PT, R0, 0x9, !P2 ;  /* 0x000000090000780c */ /* 0x000fe20005741670 */
[----:B------:R-:W-:Y:S01]  /*1e280*/  FMUL R186, R186, UR25 ;  /* 0x00000019baba7c20 */ /* 0x000fe20008400000 */
[----:B------:R-:W-:Y:S01]  /*1e290*/  ISETP.LT.OR P4, PT, R0, 0x9, !P4 ;  /* 0x000000090000780c */ /* 0x000fe20006781670 */
[----:B------:R-:W-:Y:S01]  /*1e2a0*/  FMUL R187, R187, UR25 ;  /* 0x00000019bbbb7c20 */ /* 0x000fe20008400000 */
[----:B------:R-:W-:Y:S01]  /*1e2b0*/  ISETP.GE.AND P0, PT, R28, 0x32, PT ;  /* 0x000000321c00780c */ /* 0x000fe20003f06270 */
[----:B------:R-:W-:Y:S01]  /*1e2c0*/  FMUL R188, R188, UR25 ;  /* 0x00000019bcbc7c20 */ /* 0x000fe20008400000 */
[----:B------:R-:W-:Y:S01]  /*1e2d0*/  F2FP.SATFINITE.E4M3.F32.PACK_AB_MERGE_C R161, RZ, R161, RZ ;  /* 0x000000a1ffa1723e */ /* 0x000fe200048070ff */
[----:B------:R-:W-:Y:S01]  /*1e2e0*/  FMUL R189, R189, UR25 ;  /* 0x00000019bdbd7c20 */ /* 0x000fe20008400000 */
[----:B------:R-:W-:Y:S01]  /*1e2f0*/  ISETP.LT.OR P6, PT, R0, 0x1, !P0 ;  /* 0x000000010000780c */ /* 0x000fe200047c1670 */
[----:B------:R-:W-:Y:S01]  /*1e300*/  @!P1 STG.E.U8 desc[UR22][R2.64+0x28], R152 ;  /* 0x0000289802009986 */ /* 0x000fe2000c101116 */
[----:B------:R-:W-:Y:S01]  /*1e310*/  ISETP.GE.AND P1, PT, R28, 0x31, PT ;  /* 0x000000311c00780c */ /* 0x000fe20003f26270 */
[----:B------:R-:W-:Y:S01]  /*1e320*/  FMUL R190, R190, UR25 ;  /* 0x00000019bebe7c20 */ /* 0x000fe20008400000 */
[C---:B------:R-:W-:Y:S01]  /*1e330*/  ISETP.LT.OR P0, PT, R0.reuse, 0x9, !P0 ;  /* 0x000000090000780c */ /* 0x040fe20004701670 */
[----:B------:R-:W-:Y:S01]  /*1e340*/  @!P5 STG.E.U8 desc[UR22][R2.64+0x29], R153 ;  /* 0x000029990200d986 */ /* 0x000fe2000c101116 */
[C---:B------:R-:W-:Y:S01]  /*1e350*/  ISETP.LT.OR P5, PT, R0.reuse, 0x1, !P1 ;  /* 0x000000010000780c */ /* 0x040fe20004fa1670 */
[----:B------:R-:W-:Y:S01]  /*1e360*/  FMUL R191, R191, UR25 ;  /* 0x00000019bfbf7c20 */ /* 0x000fe20008400000 */
[----:B------:R-:W-:Y:S01]  /*1e370*/  ISETP.LT.OR P1, PT, R0, 0x9, !P1 ;  /* 0x000000090000780c */ /* 0x000fe20004f21670 */
[----:B------:R-:W-:Y:S01]  /*1e380*/  @!P2 STG.E.U8 desc[UR22][R24.64+0x29], R155 ;  /* 0x0000299b1800a986 */ /* 0x000fe2000c101116 */
[----:B------:R-:W-:Y:S01]  /*1e390*/  ISETP.GE.AND P2, PT, R28, 0x39, PT ;  /* 0x000000391c00780c */ /* 0x000fe20003f46270 */
        /* <DEDUP_REMOVED lines=33> */
[----:B0-----:R-:W-:Y:S01]  /*1e5b0*/  F2FP.SATFINITE.E4M3.F32.PACK_AB_MERGE_C R5, RZ, R166, RZ ;  /* 0x000000a6ff05723e */ /* 0x001fe200048070ff */
[----:B------:R-:W-:Y:S01]  /*1e5c0*/  @!P4 STG.E.U8 desc[UR22][R24.64+0x39], R163 ;  /* 0x000039a31800c986 */ /* 0x000fe2000c101116 */
[----:B------:R-:W-:Y:S01]  /*1e5d0*/  ISETP.GE.AND P4, PT, R28, 0x4a, PT ;  /* 0x0000004a1c00780c */ /* 0x000fe20003f86270 */
[----:B------:R-:W-:Y:S01]  /*1e5e0*/  FMUL R201, R201, UR25 ;  /* 0x00000019c9c97c20 */ /* 0x000fe20008400000 */
[----:B------:R-:W-:Y:S01]  /*1e5f0*/  F2FP.SATFINITE.E4M3.F32.PACK_AB_MERGE_C R167, RZ, R167, RZ ;  /* 0x000000a7ffa7723e */ /* 0x000fe200048070ff */
[----:B------:R-:W-:Y:S01]  /*1e600*/  @!P6 STG.E.U8 desc[UR22][R2.64+0x41], R165 ;  /* 0x000041a50200e986 */ /* 0x000fe2000c101116 */
[----:B-1----:R-:W-:Y:S01]  /*1e610*/  F2FP.SATFINITE.E4M3.F32.PACK_AB_MERGE_C R7, RZ, R168, RZ ;  /* 0x000000a8ff07723e */ /* 0x002fe200048070ff */
[----:B------:R-:W-:Y:S01]  /*1e620*/  FMUL R202, R202, UR25 ;  /* 0x00000019caca7c20 */ /* 0x000fe20008400000 */
[C---:B------:R-:W-:Y:S01]  /*1e630*/  ISETP.LT.OR P6, PT, R0.reuse, 0x1, !P4 ;  /* 0x000000010000780c */ /* 0x040fe200067c1670 */
[----:B------:R-:W-:Y:S01]  /*1e640*/  @!P5 STG.E.U8 desc[UR22][R2.64+0x40], R164 ;  /* 0x000040a40200d986 */ /* 0x000fe2000c101116 */
[C---:B------:R-:W-:Y:S01]  /*1e650*/  ISETP.LT.OR P5, PT, R0.reuse, 0x1, !P2 ;  /* 0x000000010000780c */ /* 0x040fe200057a1670 */
[----:B------:R-:W-:Y:S01]  /*1e660*/  FMUL R203, R203, UR25 ;  /* 0x00000019cbcb7c20 */ /* 0x000fe20008400000 */
[----:B------:R-:W-:Y:S01]  /*1e670*/  ISETP.LT.OR P2, PT, R0, 0x9, !P2 ;  /* 0x000000090000780c */ /* 0x000fe20005741670 */
[----:B------:R0:W-:Y:S01]  /*1e680*/  @!P1 STG.E.U8 desc[UR22][R24.64+0x40], R5 ;  /* 0x0000400518009986 */ /* 0x0001e2000c101116 */
[----:B------:R-:W-:Y:S01]  /*1e690*/  ISETP.GE.AND P1, PT, R28, 0x51, PT ;  /* 0x000000511c00780c */ /* 0x000fe20003f26270 */
[----:B------:R-:W-:Y:S01]  /*1e6a0*/  FMUL R204, R204, UR25 ;  /* 0x00000019cccc7c20 */ /* 0x000fe20008400000 */
[----:B------:R-:W-:Y:S01]  /*1e6b0*/  ISETP.LT.OR P4, PT, R0, 0x9, !P4 ;  /* 0x000000090000780c */ /* 0x000fe20006781670 */
[----:B------:R-:W-:Y:S01]  /*1e6c0*/  @!P0 STG.E.U8 desc[UR22][R24.64+0x41], R167 ;  /* 0x000041a718008986 */ /* 0x000fe2000c101116 */
[----:B------:R-:W-:Y:S01]  /*1e6d0*/  F2FP.SATFINITE.E4M3.F32.PACK_AB_MERGE_C R169, RZ, R169, RZ ;  /* 0x000000a9ffa9723e */ /* 0x000fe200048070ff */
[----:B------:R-:W-:Y:S01]  /*1e6e0*/  FMUL R205, R205, UR25 ;  /* 0x00000019cdcd7c20 */ /* 0x000fe20008400000 */
[----:B------:R-:W-:Y:S01]  /*1e6f0*/  ISETP.GE.AND P0, PT, R28, 0x52, PT ;  /* 0x000000521c00780c */ /* 0x000fe20003f06270 */
[----:B------:R-:W-:Y:S01]  /*1e700*/  FMUL R206, R206, UR25 ;  /* 0x00000019cece7c20 */ /* 0x000fe20008400000 */
[----:B------:R-:W-:Y:S01]  /*1e710*/  F2FP.SATFINITE.E4M3.F32.PACK_AB_MERGE_C R171, RZ, R171, RZ ;  /* 0x000000abffab723e */ /* 0x000fe200048070ff */
[----:B------:R1:W-:Y:S01]  /*1e720*/  @!P5 STG.E.U8 desc[UR22][R2.64+0x48], R7 ;  /* 0x000048070200d986 */ /* 0x0003e2000c101116 */
[C---:B------:R-:W-:Y:S01]  /*1e730*/  ISETP.LT.OR P5, PT, R0.reuse, 0x1, !P1 ;  /* 0x000000010000780c */ /* 0x040fe20004fa1670 */
[----:B------:R-:W-:Y:S01]  /*1e740*/  FMUL R207, R207, UR25 ;  /* 0x00000019cfcf7c20 */ /* 0x000fe20008400000 */
[----:B0-----:R-:W-:Y:S01]  /*1e750*/  F2FP.SATFINITE.E4M3.F32.PACK_AB_MERGE_C R5, RZ, R170, RZ ;  /* 0x000000aaff05723e */ /* 0x001fe200048070ff */
[----:B------:R-:W-:Y:S01]  /*1e760*/  @!P6 STG.E.U8 desc[UR22][R2.64+0x49], R169 ;  /* 0x000049a90200e986 */ /* 0x000fe2000c101116 */
[----:B------:R-:W-:Y:S01]  /*1e770*/  ISETP.LT.OR P6, PT, R0, 0x1, !P0 ;  /* 0x000000010000780c */ /* 0x000fe200047c1670 */
[----:B------:R-:W-:Y:S01]  /*1e780*/  FMUL R208, R208, UR25 ;  /* 0x00000019d0d07c20 */ /* 0x000fe20008400000 */
[----:B------:R-:W-:Y:S01]  /*1e790*/  ISETP.LT.OR P1, PT, R0, 0x9, !P1 ;  /* 0x000000090000780c */ /* 0x000fe20004f21670 */
[----:B------:R0:W-:Y:S01]  /*1e7a0*/  @!P2 STG.E.U8 desc[UR22][R24.64+0x48], R5 ;  /* 0x000048051800a986 */ /* 0x0001e2000c101116 */
[----:B------:R-:W-:Y:S01]  /*1e7b0*/  ISETP.GE.AND P2, PT, R28, 0x59, PT ;  /* 0x000000591c00780c */ /* 0x000fe20003f46270 */
[----:B------:R-:W-:Y:S01]  /*1e7c0*/  FMUL R209, R209, UR25 ;  /* 0x00000019d1d17c20 */ /* 0x000fe20008400000 */
[----:B------:R-:W-:Y:S01]  /*1e7d0*/  ISETP.LT.OR P0, PT, R0, 0x9, !P0 ;  /* 0x000000090000780c */ /* 0x000fe20004701670 */
[----:B------:R-:W-:Y:S01]  /*1e7e0*/  @!P4 STG.E.U8 desc[UR22][R24.64+0x49], R171 ;  /* 0x000049ab1800c986 */ /* 0x000fe2000c101116 */
[----:B-1----:R-:W-:Y:S01]  /*1e7f0*/  F2FP.SATFINITE.E4M3.F32.PACK_AB_MERGE_C R7, RZ, R172, RZ ;  /* 0x000000acff07723e */ /* 0x002fe200048070ff */
[----:B------:R-:W-:Y:S01]  /*1e800*/  FMUL R210, R210, UR25 ;  /* 0x00000019d2d27c20 */ /* 0x000fe20008400000 */
[----:B------:R-:W-:Y:S01]  /*1e810*/  F2FP.SATFINITE.E4M3.F32.PACK_AB_MERGE_C R173, RZ, R173, RZ ;  /* 0x000000adffad723e */ /* 0x000fe200048070ff */
[----:B------:R-:W-:Y:S01]  /*1e820*/  FMUL R211, R211, UR25 ;  /* 0x00000019d3d37c20 */ /* 0x000fe20008400000 */
[----:B------:R-:W-:Y:S01]  /*1e830*/  ISETP.GE.AND P4, PT, R28, 0x5a, PT ;  /* 0x0000005a1c00780c */ /* 0x000fe20003f86270 */
[----:B------:R1:W-:Y:S01]  /*1e840*/  @!P5 STG.E.U8 desc[UR22][R2.64+0x50], R7 ;  /* 0x000050070200d986 */ /* 0x0003e2000c101116 */
[----:B------:R-:W-:Y:S01]  /*1e850*/  ISETP.LT.OR P5, PT, R0, 0x1, !P2 ;  /* 0x000000010000780c */ /* 0x000fe200057a1670 */
[----:B------:R-:W-:Y:S01]  /*1e860*/  FMUL R212, R212, UR25 ;  /* 0x00000019d4d47c20 */ /* 0x000fe20008400000 */
[----:B0-----:R-:W-:Y:S01]  /*1e870*/  F2FP.SATFINITE.E4M3.F32.PACK_AB_MERGE_C R5, RZ, R174, RZ ;  /* 0x000000aeff05723e */ /* 0x001fe200048070ff */
[----:B------:R-:W-:Y:S01]  /*1e880*/  @!P6 STG.E.U8 desc[UR22][R2.64+0x51], R173 ;  /* 0x000051ad0200e986 */ /* 0x000fe2000c101116 */
[----:B------:R-:W-:Y:S01]  /*1e890*/  F2FP.SATFINITE.E4M3.F32.PACK_AB_MERGE_C R175, RZ, R175, RZ ;  /* 0x000000afffaf723e */ /* 0x000fe200048070ff */
[----:B------:R-:W-:Y:S01]  /*1e8a0*/  FMUL R213, R213, UR25 ;  /* 0x00000019d5d57c20 */ /* 0x000fe20008400000 */
[----:B------:R-:W-:Y:S01]  /*1e8b0*/  ISETP.LT.OR P6, PT, R0, 0x1, !P4 ;  /* 0x000000010000780c */ /* 0x000fe200067c1670 */
[----:B------:R0:W-:Y:S01]  /*1e8c0*/  @!P1 STG.E.U8 desc[UR22][R24.64+0x50], R5 ;  /* 0x0000500518009986 */ /* 0x0001e2000c101116 */
[----:B------:R-:W-:Y:S01]  /*1e8d0*/  ISETP.GE.AND P1, PT, R28, 0x61, PT ;  /* 0x000000611c00780c */ /* 0x000fe20003f26270 */
[----:B------:R-:W-:Y:S01]  /*1e8e0*/  FMUL R214, R214, UR25 ;  /* 0x00000019d6d67c20 */ /* 0x000fe20008400000 */
[C---:B------:R-:W-:Y:S01]  /*1e8f0*/  ISETP.LT.OR P2, PT, R0.reuse, 0x9, !P2 ;  /* 0x000000090000780c */ /* 0x040fe20005741670 */
[----:B------:R-:W-:Y:S01]  /*1e900*/  @!P0 STG.E.U8 desc[UR22][R24.64+0x51], R175 ;  /* 0x000051af18008986 */ /* 0x000fe2000c101116 */
[----:B-1----:R-:W-:Y:S01]  /*1e910*/  F2FP.SATFINITE.E4M3.F32.PACK_AB_MERGE_C R7, RZ, R176, RZ ;  /* 0x000000b0ff07723e */ /* 0x002fe200048070ff */
[----:B------:R-:W-:Y:S01]  /*1e920*/  FMUL R215, R215, UR25 ;  /* 0x00000019d7d77c20 */ /* 0x000fe20008400000 */
[----:B------:R-:W-:Y:S01]  /*1e930*/  ISETP.LT.OR P4, PT, R0, 0x9, !P4 ;  /* 0x000000090000780c */ /* 0x000fe20006781670 */
[----:B------:R-:W-:Y:S01]  /*1e940*/  FMUL R216, R216, UR25 ;  /* 0x00000019d8d87c20 */ /* 0x000fe20008400000 */
[----:B------:R-:W-:Y:S01]  /*1e950*/  F2FP.SATFINITE.E4M3.F32.PACK_AB_MERGE_C R177, RZ, R177, RZ ;  /* 0x000000b1ffb1723e */ /* 0x000fe200048070ff */
[----:B------:R1:W-:Y:S01]  /*1e960*/  @!P5 STG.E.U8 desc[UR22][R2.64+0x58], R7 ;  /* 0x000058070200d986 */ /* 0x0003e2000c101116 */
[----:B------:R-:W-:Y:S01]  /*1e970*/  ISETP.LT.OR P5, PT, R0, 0x1, !P1 ;  /* 0x000000010000780c */ /* 0x000fe20004fa1670 */
[----:B------:R-:W-:Y:S01]  /*1e980*/  FMUL R217, R217, UR25 ;  /* 0x00000019d9d97c20 */ /* 0x000fe20008400000 */
[----:B0-----:R-:W-:Y:S01]  /*1e990*/  F2FP.SATFINITE.E4M3.F32.PACK_AB_MERGE_C R5, RZ, R178, RZ ;  /* 0x000000b2ff05723e */ /* 0x001fe200048070ff */
[----:B------:R-:W-:Y:S01]  /*1e9a0*/  @!P6 STG.E.U8 desc[UR22][R2.64+0x59], R177 ;  /* 0x000059b10200e986 */ /* 0x000fe2000c101116 */
[----:B------:R-:W-:Y:S01]  /*1e9b0*/  ISETP.GE.AND P0, PT, R28, 0x62, PT ;  /* 0x000000621c00780c */ /* 0x000fe20003f06270 */
[----:B------:R-:W-:Y:S01]  /*1e9c0*/  FMUL R218, R218, UR25 ;  /* 0x00000019dada7c20 */ /* 0x000fe20008400000 */
[----:B------:R-:W-:Y:S01]  /*1e9d0*/  F2FP.SATFINITE.E4M3.F32.PACK_AB_MERGE_C R179, RZ, R179, RZ ;  /* 0x000000b3ffb3723e */ /* 0x000fe200048070ff */
[----:B------:R0:W-:Y:S01]  /*1e9e0*/  @!P2 STG.E.U8 desc[UR22][R24.64+0x58], R5 ;  /* 0x000058051800a986 */ /* 0x0001e2000c101116 */
[----:B------:R-:W-:Y:S01]  /*1e9f0*/  ISETP.LT.OR P6, PT, R0, 0x1, !P0 ;  /* 0x000000010000780c */ /* 0x000fe200047c1670 */
[----:B------:R-:W-:Y:S01]  /*1ea00*/  FMUL R219, R219, UR25 ;  /* 0x00000019dbdb7c20 */ /* 0x000fe20008400000 */
[----:B------:R-:W-:Y:S01]  /*1ea10*/  ISETP.GE.AND P2, PT, R28, 0x69, PT ;  /* 0x000000691c00780c */ /* 0x000fe20003f46270 */
[----:B------:R-:W-:Y:S01]  /*1ea20*/  @!P4 STG.E.U8 desc[UR22][R24.64+0x59], R179 ;  /* 0x000059b31800c986 */ /* 0x000fe2000c101116 */
[----:B-1----:R-:W-:Y:S01]  /*1ea30*/  F2FP.SATFINITE.E4M3.F32.PACK_AB_MERGE_C R7, RZ, R180, RZ ;  /* 0x000000b4ff07723e */ /* 0x002fe200048070ff */
[----:B------:R-:W-:Y:S01]  /*1ea40*/  FMUL R220, R220, UR25 ;  /* 0x00000019dcdc7c20 */ /* 0x000fe20008400000 */
[C---:B------:R-:W-:Y:S01]  /*1ea50*/  ISETP.LT.OR P1, PT, R0.reuse, 0x9, !P1 ;  /* 0x000000090000780c */ /* 0x040fe20004f21670 */
[----:B------:R-:W-:Y:S01]  /*1ea60*/  FMUL R221, R221, UR25 ;  /* 0x00000019dddd7c20 */ /* 0x000fe20008400000 */
[C---:B------:R-:W-:Y:S01]  /*1ea70*/  ISETP.LT.OR P0, PT, R0.reuse, 0x9, !P0 ;  /* 0x000000090000780c */ /* 0x040fe20004701670 */
[----:B------:R1:W-:Y:S01]  /*1ea80*/  @!P5 STG.E.U8 desc[UR22][R2.64+0x60], R7 ;  /* 0x000060070200d986 */ /* 0x0003e2000c101116 */
[----:B------:R-:W-:Y:S01]  /*1ea90*/  ISETP.LT.OR P5, PT, R0, 0x1, !P2 ;  /* 0x000000010000780c */ /* 0x000fe200057a1670 */
[----:B------:R-:W-:Y:S01]  /*1eaa0*/  FMUL R222, R222, UR25 ;  /* 0x00000019dede7c20 */ /* 0x000fe20008400000 */
[----:B------:R-:W-:Y:S01]  /*1eab0*/  F2FP.SATFINITE.E4M3.F32.PACK_AB_MERGE_C R181, RZ, R181, RZ ;  /* 0x000000b5ffb5723e */ /* 0x000fe200048070ff */
[----:B------:R-:W-:Y:S01]  /*1eac0*/  FMUL R223, R223, UR25 ;  /* 0x00000019dfdf7c20 */ /* 0x000fe20008400000 */
[----:B0-----:R-:W-:Y:S01]  /*1ead0*/  F2FP.SATFINITE.E4M3.F32.PACK_AB_MERGE_C R5, RZ, R182, RZ ;  /* 0x000000b6ff05723e */ /* 0x001fe200048070ff */
[----:B------:R-:W-:Y:S01]  /*1eae0*/  FMUL R224, R224, UR25 ;  /* 0x00000019e0e07c20 */ /* 0x000fe20008400000 */
[----:B------:R-:W-:Y:S01]  /*1eaf0*/  ISETP.GE.AND P4, PT, R28, 0x6a, PT ;  /* 0x0000006a1c00780c */ /* 0x000fe20003f86270 */
[----:B------:R-:W-:Y:S01]  /*1eb00*/  @!P6 STG.E.U8 desc[UR22][R2.64+0x61], R181 ;  /* 0x000061b50200e986 */ /* 0x000fe2000c101116 */
[----:B------:R-:W-:Y:S01]  /*1eb10*/  F2FP.SATFINITE.E4M3.F32.PACK_AB_MERGE_C R183, RZ, R183, RZ ;  /* 0x000000b7ffb7723e */ /* 0x000fe200048070ff */
[----:B------:R-:W-:Y:S01]  /*1eb20*/  FMUL R225, R225, UR25 ;  /* 0x00000019e1e17c20 */ /* 0x000fe20008400000 */
[----:B------:R-:W-:Y:S01]  /*1eb30*/  ISETP.LT.OR P6, PT, R0, 0x1, !P4 ;  /* 0x000000010000780c */ /* 0x000fe200067c1670 */
[----:B------:R0:W-:Y:S01]  /*1eb40*/  @!P1 STG.E.U8 desc[UR22][R24.64+0x60], R5 ;  /* 0x0000600518009986 */ /* 0x0001e2000c101116 */
[----:B-1----:R-:W-:Y:S01]  /*1eb50*/  F2FP.SATFINITE.E4M3.F32.PACK_AB_MERGE_C R7, RZ, R184, RZ ;  /* 0x000000b8ff07723e */ /* 0x002fe200048070ff */
[----:B--2---:R-:W-:Y:S01]  /*1eb60*/  FMUL R4, R26, UR25 ;  /* 0x000000191a047c20 */ /* 0x004fe20008400000 */
[----:B------:R-:W-:Y:S01]  /*1eb70*/  ISETP.GE.AND P1, PT, R28, 0x71, PT ;  /* 0x000000711c00780c */ /* 0x000fe20003f26270 */
[----:B------:R-:W2:Y:S01]  /*1eb80*/  LDL.LU R26, [R1+0x218] ;  /* 0x00021800011a7983 */ /* 0x000ea20000300800 */
[----:B------:R-:W-:Y:S01]  /*1eb90*/  ISETP.LT.OR P2, PT, R0, 0x9, !P2 ;  /* 0x000000090000780c */ /* 0x000fe20005741670 */
[----:B------:R-:W-:Y:S01]  /*1eba0*/  FMUL R226, R226, UR25 ;  /* 0x00000019e2e27c20 */ /* 0x000fe20008400000 */
[----:B------:R-:W-:Y:S01]  /*1ebb0*/  ISETP.LT.OR P4, PT, R0, 0x9, !P4 ;  /* 0x000000090000780c */ /* 0x000fe20006781670 */
[----:B------:R-:W-:Y:S01]  /*1ebc0*/  @!P0 STG.E.U8 desc[UR22][R24.64+0x61], R183 ;  /* 0x000061b718008986 */ /* 0x000fe2000c101116 */
        /* <DEDUP_REMOVED lines=37> */
[----:B------:R-:W2:Y:S01]  /*1ee20*/  LDL.LU R30, [R1+0x21c] ;  /* 0x00021c00011e7983 */ /* 0x000ea20000300800 */
[C---:B------:R-:W-:Y:S01]  /*1ee30*/  ISETP.LT.OR P4, PT, R0.reuse, 0x9, !P4 ;  /* 0x000000090000780c */ /* 0x040fe20006781670 */
[----:B------:R-:W-:Y:S01]  /*1ee40*/  FMUL R237, R237, UR25 ;  /* 0x00000019eded7c20 */ /* 0x000fe20008400000 */
[----:B------:R-:W-:Y:S01]  /*1ee50*/  F2FP.SATFINITE.E4M3.F32.PACK_AB_MERGE_C R193, RZ, R193, RZ ;  /* 0x000000c1ffc1723e */ /* 0x000fe200048070ff */
[----:B------:R1:W-:Y:S01]  /*1ee60*/  @!P5 STG.E.U8 desc[UR22][R2.64+0x78], R7 ;  /* 0x000078070200d986 */ /* 0x0003e2000c101116 */
[----:B------:R-:W-:-:S02]  /*1ee70*/  ISETP.LT.OR P5, PT, R0, 0x1, !P1 ;  /* 0x000000010000780c */ /* 0x000fc40004fa1670 */
[----:B0-----:R-:W-:Y:S01]  /*1ee80*/  F2FP.SATFINITE.E4M3.F32.PACK_AB_MERGE_C R5, RZ, R194, RZ ;  /* 0x000000c2ff05723e */ /* 0x001fe200048070ff */
[----:B------:R-:W-:Y:S01]  /*1ee90*/  @!P6 STG.E.U8 desc[UR22][R2.64+0x79], R193 ;  /* 0x000079c10200e986 */ /* 0x000fe2000c101116 */
[----:B------:R-:W-:Y:S02]  /*1eea0*/  ISETP.GE.AND P0, PT, R28, 0x82, PT ;  /* 0x000000821c00780c */ /* 0x000fe40003f06270 */
[----:B------:R-:W-:Y:S01]  /*1eeb0*/  F2FP.SATFINITE.E4M3.F32.PACK_AB_MERGE_C R195, RZ, R195, RZ ;  /* 0x000000c3ffc3723e */ /* 0x000fe200048070ff */
[----:B------:R0:W-:Y:S01]  /*1eec0*/  @!P2 STG.E.U8 desc[UR22][R24.64+0x78], R5 ;  /* 0x000078051800a986 */ /* 0x0001e2000c101116 */
[----:B------:R-:W-:Y:S02]  /*1eed0*/  ISETP.LT.OR P6, PT, R0, 0x1, !P0 ;  /* 0x000000010000780c */ /* 0x000fe400047c1670 */
[----:B------:R-:W-:Y:S01]  /*1eee0*/  ISETP.GE.AND P2, PT, R28, 0x89, PT ;  /* 0x000000891c00780c */ /* 0x000fe20003f46270 */
[----:B------:R-:W-:Y:S01]  /*1eef0*/  @!P4 STG.E.U8 desc[UR22][R24.64+0x79], R195 ;  /* 0x000079c31800c986 */ /* 0x000fe2000c101116 */
[----:B-1----:R-:W-:-:S02]  /*1ef00*/  F2FP.SATFINITE.E4M3.F32.PACK_AB_MERGE_C R7, RZ, R196, RZ ;  /* 0x000000c4ff07723e */ /* 0x002fc400048070ff */
[C---:B------:R-:W-:Y:S02]  /*1ef10*/  ISETP.LT.OR P1, PT, R0.reuse, 0x9, !P1 ;  /* 0x000000090000780c */ /* 0x040fe40004f21670 */
[C---:B------:R-:W-:Y:S01]  /*1ef20*/  ISETP.LT.OR P0, PT, R0.reuse, 0x9, !P0 ;  /* 0x000000090000780c */ /* 0x040fe20004701670 */
[----:B------:R1:W-:Y:S01]  /*1ef30*/  @!P5 STG.E.U8 desc[UR22][R2.64+0x80], R7 ;  /* 0x000080070200d986 */ /* 0x0003e2000c101116 */
[----:B------:R-:W-:Y:S02]  /*1ef40*/  ISETP.LT.OR P5, PT, R0, 0x1, !P2 ;  /* 0x000000010000780c */ /* 0x000fe400057a1670 */
[----:B------:R-:W-:Y:S02]  /*1ef50*/  F2FP.SATFINITE.E4M3.F32.PACK_AB_MERGE_C R197, RZ, R197, RZ ;  /* 0x000000c5ffc5723e */ /* 0x000fe400048070ff */
[----:B0-----:R-:W-:Y:S02]  /*1ef60*/  F2FP.SATFINITE.E4M3.F32.PACK_AB_MERGE_C R5, RZ, R198, RZ ;  /* 0x000000c6ff05723e */ /* 0x001fe400048070ff */
[----:B------:R-:W-:Y:S01]  /*1ef70*/  ISETP.GE.AND P4, PT, R28, 0x8a, PT ;  /* 0x0000008a1c00780c */ /* 0x000fe20003f86270 */
[----:B------:R-:W-:Y:S01]  /*1ef80*/  @!P6 STG.E.U8 desc[UR22][R2.64+0x81], R197 ;  /* 0x000081c50200e986 */ /* 0x000fe2000c101116 */
[----:B------:R-:W-:-:S02]  /*1ef90*/  F2FP.SATFINITE.E4M3.F32.PACK_AB_MERGE_C R199, RZ, R199, RZ ;  /* 0x000000c7ffc7723e */ /* 0x000fc400048070ff */
[----:B------:R-:W-:Y:S01]  /*1efa0*/  ISETP.LT.OR P6, PT, R0, 0x1, !P4 ;  /* 0x000000010000780c */ /* 0x000fe200067c1670 */
[----:B------:R0:W-:Y:S01]  /*1efb0*/  @!P1 STG.E.U8 desc[UR22][R24.64+0x80], R5 ;  /* 0x0000800518009986 */ /* 0x0001e2000c101116 */
[----:B-1----:R-:W-:Y:S02]  /*1efc0*/  F2FP.SATFINITE.E4M3.F32.PACK_AB_MERGE_C R7, RZ, R200, RZ ;  /* 0x000000c8ff07723e */ /* 0x002fe400048070ff */
[----:B------:R-:W-:Y:S01]  /*1efd0*/  ISETP.GE.AND P1, PT, R28, 0x91, PT ;  /* 0x000000911c00780c */ /* 0x000fe20003f26270 */
[----:B------:R-:W-:Y:S01]  /*1efe0*/  @!P0 STG.E.U8 desc[UR22][R24.64+0x81], R199 ;  /* 0x000081c718008986 */ /* 0x000fe2000c101116 */
[C---:B------:R-:W-:Y:S02]  /*1eff0*/  ISETP.LT.OR P2, PT, R0.reuse, 0x9, !P2 ;  /* 0x000000090000780c */ /* 0x040fe40005741670 */
[C---:B------:R-:W-:Y:S01]  /*1f000*/  ISETP.LT.OR P4, PT, R0.reuse, 0x9, !P4 ;  /* 0x000000090000780c */ /* 0x040fe20006781670 */
[----:B------:R1:W-:Y:S01]  /*1f010*/  @!P5 STG.E.U8 desc[UR22][R2.64+0x88], R7 ;  /* 0x000088070200d986 */ /* 0x0003e2000c101116 */
[----:B------:R-:W-:-:S02]  /*1f020*/  ISETP.LT.OR P5, PT, R0, 0x1, !P1 ;  /* 0x000000010000780c */ /* 0x000fc40004fa1670 */
[----:B------:R-:W-:Y:S02]  /*1f030*/  F2FP.SATFINITE.E4M3.F32.PACK_AB_MERGE_C R201, RZ, R201, RZ ;  /* 0x000000c9ffc9723e */ /* 0x000fe400048070ff */
[----:B0-----:R-:W-:Y:S02]  /*1f040*/  F2FP.SATFINITE.E4M3.F32.PACK_AB_MERGE_C R5, RZ, R202, RZ ;  /* 0x000000caff05723e */ /* 0x001fe400048070ff */
[----:B------:R-:W-:Y:S01]  /*1f050*/  ISETP.GE.AND P0, PT, R28, 0x92, PT ;  /* 0x000000921c00780c */ /* 0x000fe20003f06270 */
[----:B------:R-:W-:Y:S01]  /*1f060*/  @!P6 STG.E.U8 desc[UR22][R2.64+0x89], R201 ;  /* 0x000089c90200e986 */ /* 0x000fe2000c101116 */
[----:B------:R-:W-:Y:S02]  /*1f070*/  F2FP.SATFINITE.E4M3.F32.PACK_AB_MERGE_C R203, RZ, R203, RZ ;  /* 0x000000cbffcb723e */ /* 0x000fe400048070ff */
[----:B------:R-:W-:Y:S01]  /*1f080*/  ISETP.LT.OR P6, PT, R0, 0x1, !P0 ;  /* 0x000000010000780c */ /* 0x000fe200047c1670 */
[----:B------:R0:W-:Y:S01]  /*1f090*/  @!P2 STG.E.U8 desc[UR22][R24.64+0x88], R5 ;  /* 0x000088051800a986 */ /* 0x0001e2000c101116 */
[----:B-1----:R-:W-:-:S02]  /*1f0a0*/  F2FP.SATFINITE.E4M3.F32.PACK_AB_MERGE_C R7, RZ, R204, RZ ;  /* 0x000000ccff07723e */ /* 0x002fc400048070ff */
[----:B------:R-:W-:Y:S01]  /*1f0b0*/  ISETP.GE.AND P2, PT, R28, 0x99, PT ;  /* 0x000000991c00780c */ /* 0x000fe20003f46270 */
[----:B------:R-:W-:Y:S01]  /*1f0c0*/  @!P4 STG.E.U8 desc[UR22][R24.64+0x89], R203 ;  /* 0x000089cb1800c986 */ /* 0x000fe2000c101116 */
[C---:B------:R-:W-:Y:S02]  /*1f0d0*/  ISETP.LT.OR P1, PT, R0.reuse, 0x9, !P1 ;  /* 0x000000090000780c */ /* 0x040fe40004f21670 */
[C---:B------:R-:W-:Y:S01]  /*1f0e0*/  ISETP.LT.OR P0, PT, R0.reuse, 0x9, !P0 ;  /* 0x000000090000780c */ /* 0x040fe20004701670 */
[----:B------:R1:W-:Y:S01]  /*1f0f0*/  @!P5 STG.E.U8 desc[UR22][R2.64+0x90], R7 ;  /* 0x000090070200d986 */ /* 0x0003e2000c101116 */
[----:B------:R-:W-:Y:S02]  /*1f100*/  ISETP.LT.OR P5, PT, R0, 0x1, !P2 ;  /* 0x000000010000780c */ /* 0x000fe400057a1670 */
[----:B------:R-:W-:Y:S02]  /*1f110*/  F2FP.SATFINITE.E4M3.F32.PACK_AB_MERGE_C R205, RZ, R205, RZ ;  /* 0x000000cdffcd723e */ /* 0x000fe400048070ff */
[----:B0-----:R-:W-:-:S02]  /*1f120*/  F2FP.SATFINITE.E4M3.F32.PACK_AB_MERGE_C R5, RZ, R206, RZ ;  /* 0x000000ceff05723e */ /* 0x001fc400048070ff */
[----:B------:R-:W-:Y:S01]  /*1f130*/  ISETP.GE.AND P4, PT, R28, 0x9a, PT ;  /* 0x0000009a1c00780c */ /* 0x000fe20003f86270 */
[----:B------:R-:W-:Y:S01]  /*1f140*/  @!P6 STG.E.U8 desc[UR22][R2.64+0x91], R205 ;  /* 0x000091cd0200e986 */ /* 0x000fe2000c101116 */
[----:B------:R-:W-:Y:S02]  /*1f150*/  F2FP.SATFINITE.E4M3.F32.PACK_AB_MERGE_C R207, RZ, R207, RZ ;  /* 0x000000cfffcf723e */ /* 0x000fe400048070ff */
[----:B------:R-:W-:Y:S01]  /*1f160*/  ISETP.LT.OR P6, PT, R0, 0x1, !P4 ;  /* 0x000000010000780c */ /* 0x000fe200067c1670 */
[----:B------:R0:W-:Y:S01]  /*1f170*/  @!P1 STG.E.U8 desc[UR22][R24.64+0x90], R5 ;  /* 0x0000900518009986 */ /* 0x0001e2000c101116 */
[----:B-1----:R-:W-:Y:S02]  /*1f180*/  F2FP.SATFINITE.E4M3.F32.PACK_AB_MERGE_C R7, RZ, R208, RZ ;  /* 0x000000d0ff07723e */ /* 0x002fe400048070ff */
[----:B------:R-:W-:Y:S01]  /*1f190*/  ISETP.GE.AND P1, PT, R28, 0xa1, PT ;  /* 0x000000a11c00780c */ /* 0x000fe20003f26270 */
[----:B------:R-:W-:Y:S01]  /*1f1a0*/  @!P0 STG.E.U8 desc[UR22][R24.64+0x91], R207 ;  /* 0x000091cf18008986 */ /* 0x000fe2000c101116 */
[----:B------:R-:W-:-:S02]  /*1f1b0*/  ISETP.LT.OR P2, PT, R0, 0x9, !P2 ;  /* 0x000000090000780c */ /* 0x000fc40005741670 */
        /* <DEDUP_REMOVED lines=75> */
[----:B------:R-:W-:Y:S01]  /*1f670*/  F2FP.SATFINITE.E4M3.F32.PACK_AB_MERGE_C R231, RZ, R231, RZ ;  /* 0x000000e7ffe7723e */ /* 0x000fe200048070ff */
[----:B------:R-:W-:Y:S01]  /*1f680*/  @!P6 STG.E.U8 desc[UR22][R2.64+0xc1], R229 ;  /* 0x0000c1e50200e986 */ /* 0x000fe2000c101116 */
[----:B------:R-:W-:Y:S02]  /*1f690*/  ISETP.GE.AND P4, PT, R28, 0xca, PT ;  /* 0x000000ca1c00780c */ /* 0x000fe40003f86270 */
        /* <DEDUP_REMOVED lines=10> */
[----:B------:R-:W-:Y:S02]  /*1f740*/  F2FP.SATFINITE.E4M3.F32.PACK_AB_MERGE_C R235, RZ, R235, RZ ;  /* 0x000000ebffeb723e */ /* 0x000fe400048070ff */
[----:B------:R-:W-:Y:S01]  /*1f750*/  F2FP.SATFINITE.E4M3.F32.PACK_AB_MERGE_C R9, RZ, R236, RZ ;  /* 0x000000ecff09723e */ /* 0x000fe200048070ff */
[----:B----4-:R-:W-:Y:S01]  /*1f760*/  FMUL R6, R29, UR25 ;  /* 0x000000191d067c20 */ /* 0x010fe20008400000 */
[----:B---3--:R-:W-:Y:S01]  /*1f770*/  FMUL R5, R33, UR25 ;  /* 0x0000001921057c20 */ /* 0x008fe20008400000 */
[----:B------:R-:W-:Y:S01]  /*1f780*/  @!P6 STG.E.U8 desc[UR22][R2.64+0xc9], R233 ;  /* 0x0000c9e90200e986 */ /* 0x000fe2000c101116 */
[----:B------:R-:W-:-:S02]  /*1f790*/  ISETP.GE.AND P0, PT, R28, 0xd2, PT ;  /* 0x000000d21c00780c */ /* 0x000fc40003f06270 */
[----:B0-----:R-:W-:Y:S01]  /*1f7a0*/  F2FP.SATFINITE.E4M3.F32.PACK_AB_MERGE_C R7, RZ, R234, RZ ;  /* 0x000000eaff07723e */ /* 0x001fe200048070ff */
[----:B------:R-:W3:Y:S01]  /*1f7b0*/  LDL.LU R29, [R1+0x220] ;  /* 0x00022000011d7983 */ /* 0x000ee20000300800 */
[----:B------:R-:W-:Y:S02]  /*1f7c0*/  F2FP.SATFINITE.E4M3.F32.PACK_AB_MERGE_C R13, RZ, R6, RZ ;  /* 0x00000006ff0d723e */ /* 0x000fe400048070ff */
[----:B------:R-:W-:Y:S01]  /*1f7d0*/  ISETP.LT.OR P6, PT, R0, 0x1, !P0 ;  /* 0x000000010000780c */ /* 0x000fe200047c1670 */
[----:B------:R5:W-:Y:S01]  /*1f7e0*/  @!P2 STG.E.U8 desc[UR22][R24.64+0xc8], R7 ;  /* 0x0000c8071800a986 */ /* 0x000be2000c101116 */
[----:B------:R-:W-:-:S03]  /*1f7f0*/  F2FP.SATFINITE.E4M3.F32.PACK_AB_MERGE_C R237, RZ, R237, RZ ;  /* 0x000000edffed723e */ /* 0x000fc600048070ff */
[----:B------:R-:W-:Y:S04]  /*1f800*/  @!P4 STG.E.U8 desc[UR22][R24.64+0xc9], R235 ;  /* 0x0000c9eb1800c986 */ /* 0x000fe8000c101116 */
[----:B------:R0:W-:Y:S04]  /*1f810*/  @!P5 STG.E.U8 desc[UR22][R2.64+0xd0], R9 ;  /* 0x0000d0090200d986 */ /* 0x0001e8000c101116 */
[----:B------:R-:W4:Y:S01]  /*1f820*/  LDL.LU R33, [R1+0x224] ;  /* 0x0002240001217983 */ /* 0x000f220000300800 */
[----:B-----5:R-:W-:Y:S01]  /*1f830*/  FMUL R7, R32, UR25 ;  /* 0x0000001920077c20 */ /* 0x020fe20008400000 */
[----:B0-----:R-:W-:Y:S01]  /*1f840*/  F2FP.SATFINITE.E4M3.F32.PACK_AB_MERGE_C R9, RZ, R4, RZ ;  /* 0x00000004ff09723e */ /* 0x001fe200048070ff */
[----:B------:R-:W-:-:S02]  /*1f850*/  FMUL R4, R27, UR25 ;  /* 0x000000191b047c20 */ /* 0x000fc40008400000 */
[----:B------:R-:W5:Y:S04]  /*1f860*/  LDL.LU R27, [R1+0x228] ;  /* 0x00022800011b7983 */ /* 0x000f680000300800 */
[----:B------:R-:W5:Y:S01]  /*1f870*/  LDL.LU R32, [R1+0x22c] ;  /* 0x00022c0001207983 */ /* 0x000f620000300800 */
[----:B--2---:R-:W-:-:S03]  /*1f880*/  FMUL R6, R26, UR25 ;  /* 0x000000191a067c20 */ /* 0x004fc60008400000 */
[----:B------:R-:W2:Y:S01]  /*1f890*/  LDL.LU R26, [R1+0x230] ;  /* 0x00023000011a7983 */ /* 0x000ea20000300800 */
[----:B------:R-:W-:Y:S02]  /*1f8a0*/  ISETP.LT.OR P1, PT, R0, 0x9, !P1 ;  /* 0x000000090000780c */ /* 0x000fe40004f21670 */
[----:B------:R-:W-:Y:S02]  /*1f8b0*/  ISETP.GE.AND P2, PT, R28, 0xd9, PT ;  /* 0x000000d91c00780c */ /* 0x000fe40003f46270 */
[C---:B------:R-:W-:Y:S02]  /*1f8c0*/  ISETP.LT.OR P0, PT, R0.reuse, 0x9, !P0 ;  /* 0x000000090000780c */ /* 0x040fe40004701670 */
[----:B------:R-:W-:Y:S02]  /*1f8d0*/  ISETP.LT.OR P5, PT, R0, 0x1, !P2 ;  /* 0x000000010000780c */ /* 0x000fe400057a1670 */
[----:B------:R-:W-:Y:S01]  /*1f8e0*/  ISETP.GE.AND P4, PT, R28, 0xda, PT ;  /* 0x000000da1c00780c */ /* 0x000fe20003f86270 */
[----:B------:R-:W-:Y:S01]  /*1f8f0*/  @!P6 STG.E.U8 desc[UR22][R2.64+0xd1], R237 ;  /* 0x0000d1ed0200e986 */ /* 0x000fe2000c101116 */
[----:B------:R-:W-:-:S02]  /*1f900*/  F2FP.SATFINITE.E4M3.F32.PACK_AB_MERGE_C R11, RZ, R5, RZ ;  /* 0x00000005ff0b723e */ /* 0x000fc400048070ff */
[C---:B------:R-:W-:Y:S01]  /*1f910*/  ISETP.LT.OR P6, PT, R0.reuse, 0x1, !P4 ;  /* 0x000000010000780c */ /* 0x040fe200067c1670 */
[----:B------:R0:W-:Y:S01]  /*1f920*/  @!P1 STG.E.U8 desc[UR22][R24.64+0xd0], R9 ;  /* 0x0000d00918009986 */ /* 0x0001e2000c101116 */
[----:B------:R-:W-:Y:S01]  /*1f930*/  ISETP.LT.OR P2, PT, R0, 0x9, !P2 ;  /* 0x000000090000780c */ /* 0x000fe20005741670 */
[----:B------:R-:W-:Y:S02]  /*1f940*/  FMUL R5, R31, UR25 ;  /* 0x000000191f057c20 */ /* 0x000fe40008400000 */
[----:B------:R-:W2:Y:S01]  /*1f950*/  LDL.LU R31, [R1+0x234] ;  /* 0x00023400011f7983 */ /* 0x000ea20000300800 */
[----:B------:R-:W-:-:S03]  /*1f960*/  F2FP.SATFINITE.E4M3.F32.PACK_AB_MERGE_C R15, RZ, R7, RZ ;  /* 0x00000007ff0f723e */ /* 0x000fc600048070ff */
[----:B------:R-:W-:Y:S01]  /*1f970*/  @!P0 STG.E.U8 desc[UR22][R24.64+0xd1], R11 ;  /* 0x0000d10b18008986 */ /* 0x000fe2000c101116 */
[----:B0-----:R-:W-:-:S03]  /*1f980*/  F2FP.SATFINITE.E4M3.F32.PACK_AB_MERGE_C R9, RZ, R4, RZ ;  /* 0x00000004ff09723e */ /* 0x001fc600048070ff */
[----:B------:R0:W-:Y:S04]  /*1f990*/  @!P5 STG.E.U8 desc[UR22][R2.64+0xd8], R13 ;  /* 0x0000d80d0200d986 */ /* 0x0001e8000c101116 */
[----:B------:R-:W-:Y:S01]  /*1f9a0*/  @!P6 STG.E.U8 desc[UR22][R2.64+0xd9], R15 ;  /* 0x0000d90f0200e986 */ /* 0x000fe2000c101116 */
[----:B0-----:R-:W-:Y:S01]  /*1f9b0*/  F2FP.SATFINITE.E4M3.F32.PACK_AB_MERGE_C R13, RZ, R6, RZ ;  /* 0x00000006ff0d723e */ /* 0x001fe200048070ff */
[----:B------:R-:W-:Y:S01]  /*1f9c0*/  FMUL R7, R30, UR25 ;  /* 0x000000191e077c20 */ /* 0x000fe20008400000 */
[----:B------:R-:W-:Y:S01]  /*1f9d0*/  F2FP.SATFINITE.E4M3.F32.PACK_AB_MERGE_C R11, RZ, R5, RZ ;  /* 0x00000005ff0b723e */ /* 0x000fe200048070ff */
[----:B------:R0:W-:Y:S01]  /*1f9e0*/  @!P2 STG.E.U8 desc[UR22][R24.64+0xd8], R9 ;  /* 0x0000d8091800a986 */ /* 0x0001e2000c101116 */
[----:B---3--:R-:W-:-:S03]  /*1f9f0*/  FMUL R4, R29, UR25 ;  /* 0x000000191d047c20 */ /* 0x008fc60008400000 */
[----:B------:R-:W3:Y:S04]  /*1fa00*/  LDL.LU R29, [R1+0x238] ;  /* 0x00023800011d7983 */ /* 0x000ee80000300800 */
[----:B------:R-:W3:Y:S01]  /*1fa10*/  LDL.LU R30, [R1+0x23c] ;  /* 0x00023c00011e7983 */ /* 0x000ee20000300800 */
[----:B0-----:R-:W-:Y:S01]  /*1fa20*/  F2FP.SATFINITE.E4M3.F32.PACK_AB_MERGE_C R9, RZ, R4, RZ ;  /* 0x00000004ff09723e */ /* 0x001fe200048070ff */
[----:B----4-:R-:W-:Y:S01]  /*1fa30*/  FMUL R5, R33, UR25 ;  /* 0x0000001921057c20 */ /* 0x010fe20008400000 */
[----:B-----5:R-:W-:Y:S02]  /*1fa40*/  FMUL R6, R27, UR25 ;  /* 0x000000191b067c20 */ /* 0x020fe40008400000 */
[----:B------:R-:W4:Y:S04]  /*1fa50*/  LDL.LU R27, [R1+0x240] ;  /* 0x00024000011b7983 */ /* 0x000f280000300800 */
[----:B------:R-:W5:Y:S01]  /*1fa60*/  LDL.LU R33, [R1+0x244] ;  /* 0x0002440001217983 */ /* 0x000f620000300800 */
[----:B--2---:R-:W-:-:S03]  /*1fa70*/  FMUL R4, R26, UR25 ;  /* 0x000000191a047c20 */ /* 0x004fc60008400000 */
[----:B------:R-:W2:Y:S01]  /*1fa80*/  LDL.LU R26, [R1+0x248] ;  /* 0x00024800011a7983 */ /* 0x000ea20000300800 */
[----:B------:R-:W-:Y:S02]  /*1fa90*/  ISETP.GE.AND P1, PT, R28, 0xe1, PT ;  /* 0x000000e11c00780c */ /* 0x000fe40003f26270 */
[C---:B------:R-:W-:Y:S02]  /*1faa0*/  ISETP.LT.OR P4, PT, R0.reuse, 0x9, !P4 ;  /* 0x000000090000780c */ /* 0x040fe40006781670 */
[----:B------:R-:W-:Y:S02]  /*1fab0*/  ISETP.LT.OR P5, PT, R0, 0x1, !P1 ;  /* 0x000000010000780c */ /* 0x000fe40004fa1670 */
[----:B------:R-:W-:Y:S02]  /*1fac0*/  ISETP.GE.AND P0, PT, R28, 0xe2, PT ;  /* 0x000000e21c00780c */ /* 0x000fe40003f06270 */
[C---:B------:R-:W-:Y:S02]  /*1fad0*/  ISETP.LT.OR P1, PT, R0.reuse, 0x9, !P1 ;  /* 0x000000090000780c */ /* 0x040fe40004f21670 */
[----:B------:R-:W-:-:S02]  /*1fae0*/  ISETP.LT.OR P6, PT, R0, 0x1, !P0 ;  /* 0x000000010000780c */ /* 0x000fc400047c1670 */
[----:B------:R-:W-:Y:S02]  /*1faf0*/  ISETP.GE.AND P2, PT, R28, 0xe9, PT ;  /* 0x000000e91c00780c */ /* 0x000fe40003f46270 */
[----:B------:R-:W-:Y:S01]  /*1fb00*/  ISETP.LT.OR P0, PT, R0, 0x9, !P0 ;  /* 0x000000090000780c */ /* 0x000fe20004701670 */
[----:B------:R-:W-:Y:S01]  /*1fb10*/  @!P4 STG.E.U8 desc[UR22][R24.64+0xd9], R11 ;  /* 0x0000d90b1800c986 */ /* 0x000fe2000c101116 */
[----:B------:R-:W-:-:S03]  /*1fb20*/  F2FP.SATFINITE.E4M3.F32.PACK_AB_MERGE_C R15, RZ, R7, RZ ;  /* 0x00000007ff0f723e */ /* 0x000fc600048070ff */
[----:B------:R0:W-:Y:S01]  /*1fb30*/  @!P5 STG.E.U8 desc[UR22][R2.64+0xe0], R13 ;  /* 0x0000e00d0200d986 */ /* 0x0001e2000c101116 */
[----:B------:R-:W-:Y:S01]  /*1fb40*/  ISETP.LT.OR P5, PT, R0, 0x1, !P2 ;  /* 0x000000010000780c */ /* 0x000fe200057a1670 */
[----:B------:R-:W-:Y:S02]  /*1fb50*/  FMUL R7, R32, UR25 ;  /* 0x0000001920077c20 */ /* 0x000fe40008400000 */
[----:B------:R-:W5:Y:S04]  /*1fb60*/  LDL.LU R32, [R1+0x24c] ;  /* 0x00024c0001207983 */ /* 0x000f680000300800 */
[----:B------:R-:W-:Y:S01]  /*1fb70*/  @!P6 STG.E.U8 desc[UR22][R2.64+0xe1], R15 ;  /* 0x0000e10f0200e986 */ /* 0x000fe2000c101116 */
[----:B0-----:R-:W-:-:S03]  /*1fb80*/  F2FP.SATFINITE.E4M3.F32.PACK_AB_MERGE_C R13, RZ, R6, RZ ;  /* 0x00000006ff0d723e */ /* 0x001fc600048070ff */
[----:B------:R0:W-:Y:S01]  /*1fb90*/  @!P1 STG.E.U8 desc[UR22][R24.64+0xe0], R9 ;  /* 0x0000e00918009986 */ /* 0x0001e2000c101116 */
[----:B------:R-:W-:Y:S01]  /*1fba0*/  F2FP.SATFINITE.E4M3.F32.PACK_AB_MERGE_C R11, RZ, R5, RZ ;  /* 0x00000005ff0b723e */ /* 0x000fe200048070ff */
[----:B------:R-:W-:-:S04]  /*1fbb0*/  FMUL R5, R31, UR25 ;  /* 0x000000191f057c20 */ /* 0x000fc80008400000 */
[----:B------:R-:W-:Y:S01]  /*1fbc0*/  @!P0 STG.E.U8 desc[UR22][R24.64+0xe1], R11 ;  /* 0x0000e10b18008986 */ /* 0x000fe2000c101116 */
[----:B0-----:R-:W-:-:S03]  /*1fbd0*/  F2FP.SATFINITE.E4M3.F32.PACK_AB_MERGE_C R9, RZ, R4, RZ ;  /* 0x00000004ff09723e */ /* 0x001fc600048070ff */
[----:B------:R0:W-:Y:S01]  /*1fbe0*/  @!P5 STG.E.U8 desc[UR22][R2.64+0xe8], R13 ;  /* 0x0000e80d0200d986 */ /* 0x0001e2000c101116 */
[----:B------:R-:W-:Y:S01]  /*1fbf0*/  F2FP.SATFINITE.E4M3.F32.PACK_AB_MERGE_C R15, RZ, R7, RZ ;  /* 0x00000007ff0f723e */ /* 0x000fe200048070ff */
[----:B---3--:R-:W-:Y:S02]  /*1fc00*/  FMUL R6, R29, UR25 ;  /* 0x000000191d067c20 */ /* 0x008fe40008400000 */
[----:B------:R-:W3:Y:S04]  /*1fc10*/  LDL.LU R29, [R1+0x250] ;  /* 0x00025000011d7983 */ /* 0x000ee80000300800 */
[----:B------:R-:W3:Y:S01]  /*1fc20*/  LDL.LU R31, [R1+0x254] ;  /* 0x00025400011f7983 */ /* 0x000ee20000300800 */
[----:B------:R-:W-:Y:S01]  /*1fc30*/  FMUL R7, R30, UR25 ;  /* 0x000000191e077c20 */ /* 0x000fe20008400000 */
[----:B0-----:R-:W-:Y:S01]  /*1fc40*/  F2FP.SATFINITE.E4M3.F32.PACK_AB_MERGE_C R13, RZ, R6, RZ ;  /* 0x00000006ff0d723e */ /* 0x001fe200048070ff */
[----:B----4-:R-:W-:-:S02]  /*1fc50*/  FMUL R4, R27, UR25 ;  /* 0x000000191b047c20 */ /* 0x010fc40008400000 */
[----:B------:R-:W4:Y:S04]  /*1fc60*/  LDL.LU R27, [R1+0x258] ;  /* 0x00025800011b7983 */ /* 0x000f280000300800 */
[----:B------:R-:W4:Y:S01]  /*1fc70*/  LDL.LU R30, [R1+0x25c] ;  /* 0x00025c00011e7983 */ /* 0x000f220000300800 */
[----:B--2---:R-:W-:-:S03]  /*1fc80*/  FMUL R6, R26, UR25 ;  /* 0x000000191a067c20 */ /* 0x004fc60008400000 */
[----:B------:R-:W2:Y:S01]  /*1fc90*/  LDL.LU R26, [R1+0x260] ;  /* 0x00026000011a7983 */ /* 0x000ea20000300800 */
[----:B------:R-:W-:-:S04]  /*1fca0*/  ISETP.GE.AND P4, PT, R28, 0xea, PT ;  /* 0x000000ea1c00780c */ /* 0x000fc80003f86270 */
[C---:B------:R-:W-:Y:S02]  /*1fcb0*/  ISETP.LT.OR P6, PT, R0.reuse, 0x1, !P4 ;  /* 0x000000010000780c */ /* 0x040fe400067c1670 */
[----:B------:R-:W-:Y:S02]  /*1fcc0*/  ISETP.LT.OR P2, PT, R0, 0x9, !P2 ;  /* 0x000000090000780c */ /* 0x000fe40005741670 */
[----:B------:R-:W-:Y:S02]  /*1fcd0*/  ISETP.GE.AND P1, PT, R28, 0xf1, PT ;  /* 0x000000f11c00780c */ /* 0x000fe40003f26270 */
[C---:B------:R-:W-:Y:S02]  /*1fce0*/  ISETP.LT.OR P4, PT, R0.reuse, 0x9, !P4 ;  /* 0x000000090000780c */ /* 0x040fe40006781670 */
[----:B------:R-:W-:Y:S02]  /*1fcf0*/  ISETP.LT.OR P5, PT, R0, 0x1, !P1 ;  /* 0x000000010000780c */ /* 0x000fe40004fa1670 */
[----:B------:R-:W-:-:S03]  /*1fd00*/  ISETP.GE.AND P0, PT, R28, 0xf2, PT ;  /* 0x000000f21c00780c */ /* 0x000fc60003f06270 */
[----:B------:R-:W-:Y:S01]  /*1fd10*/  @!P6 STG.E.U8 desc[UR22][R2.64+0xe9], R15 ;  /* 0x0000e90f0200e986 */ /* 0x000fe2000c101116 */
[C---:B------:R-:W-:Y:S02]  /*1fd20*/  ISETP.LT.OR P6, PT, R0.reuse, 0x1, !P0 ;  /* 0x000000010000780c */ /* 0x040fe400047c1670 */
[----:B------:R-:W-:Y:S01]  /*1fd30*/  F2FP.SATFINITE.E4M3.F32.PACK_AB_MERGE_C R11, RZ, R5, RZ ;  /* 0x00000005ff0b723e */ /* 0x000fe200048070ff */
[----:B------:R0:W-:Y:S01]  /*1fd40*/  @!P2 STG.E.U8 desc[UR22][R24.64+0xe8], R9 ;  /* 0x0000e8091800a986 */ /* 0x0001e2000c101116 */
[----:B------:R-:W-:Y:S01]  /*1fd50*/  ISETP.LT.OR P1, PT, R0, 0x9, !P1 ;  /* 0x000000090000780c */ /* 0x000fe20004f21670 */
[----:B-----5:R-:W-:Y:S02]  /*1fd60*/  FMUL R5, R33, UR25 ;  /* 0x0000001921057c20 */ /* 0x020fe40008400000 */
        /* <DEDUP_REMOVED lines=33> */
[----:B------:R-:W2:Y:S04]  /*1ff80*/  LDL.LU R30, [R1+0x27c] ;  /* 0x00027c00011e7983 */ /* 0x000ea80000300800 */
[----:B------:R-:W-:Y:S01]  /*1ff90*/  @!P6 STG.E.U8 desc[UR22][R2.64+0xf9], R15 ;  /* 0x0000f90f0200e986 */ /* 0x000fe2000c101116 */
[----:B0-----:R-:W-:-:S03]  /*1ffa0*/  F2FP.SATFINITE.E4M3.F32.PACK_AB_MERGE_C R13, RZ, R6, RZ ;  /* 0x00000006ff0d723e */ /* 0x001fc600048070ff */
[----:B------:R0:W-:Y:S01]  /*1ffb0*/  @!P2 STG.E.U8 desc[UR22][R24.64+0xf8], R9 ;  /* 0x0000f8091800a986 */ /* 0x0001e2000c101116 */
[----:B------:R-:W-:Y:S01]  /*1ffc0*/  F2FP.SATFINITE.E4M3.F32.PACK_AB_MERGE_C R11, RZ, R5, RZ ;  /* 0x00000005ff0b723e */ /* 0x000fe200048070ff */
[----:B-----5:R-:W-:-:S04]  /*1ffd0*/  FMUL R5, R33, UR25 ;  /* 0x0000001921057c20 */ /* 0x020fc80008400000 */
[----:B------:R-:W-:Y:S01]  /*1ffe0*/  @!P4 STG.E.U8 desc[UR22][R24.64+0xf9], R11 ;  /* 0x0000f90b1800c986 */ /* 0x000fe2000c101116 */
[----:B0-----:R-:W-:-:S03]  /*1fff0*/  F2FP.SATFINITE.E4M3.F32.PACK_AB_MERGE_C R9, RZ, R4, RZ ;  /* 0x00000004ff09723e */ /* 0x001fc600048070ff */
[----:B------:R0:W-:Y:S01]  /*20000*/  @!P5 STG.E.U8 desc[UR22][R2.64+0x100], R13 ;  /* 0x0001000d0200d986 */ /* 0x0001e2000c101116 */
[----:B------:R-:W-:Y:S01]  /*20010*/  F2FP.SATFINITE.E4M3.F32.PACK_AB_MERGE_C R15, RZ, R7, RZ ;  /* 0x00000007ff0f723e */ /* 0x000fe200048070ff */
[----:B---3--:R-:W-:Y:S02]  /*20020*/  FMUL R6, R29, UR25 ;  /* 0x000000191d067c20 */ /* 0x008fe40008400000 */
[----:B------:R-:W3:Y:S04]  /*20030*/  LDL.LU R29, [R1+0x280] ;  /* 0x00028000011d7983 */ /* 0x000ee80000300800 */
[----:B------:R-:W5:Y:S01]  /*20040*/  LDL.LU R33, [R1+0x284] ;  /* 0x0002840001217983 */ /* 0x000f620000300800 */
        /* <DEDUP_REMOVED lines=33> */
[----:B-----5:R-:W-:Y:S01]  /*20260*/  FMUL R5, R33, UR25 ;  /* 0x0000001921057c20 */ /* 0x020fe20008400000 */
[----:B0-----:R-:W-:Y:S01]  /*20270*/  F2FP.SATFINITE.E4M3.F32.PACK_AB_MERGE_C R9, RZ, R4, RZ ;  /* 0x00000004ff09723e */ /* 0x001fe200048070ff */
[----:B----4-:R-:W-:-:S02]  /*20280*/  FMUL R6, R27, UR25 ;  /* 0x000000191b067c20 */ /* 0x010fc40008400000 */
        /* <DEDUP_REMOVED lines=282> */
[----:B------:R1:W-:Y:S01]  /*21430*/  @!P6 STG.E.U8 desc[UR22][R2.64+0x171], R15 ;  /* 0x0001710f0200e986 */ /* 0x0003e2000c101116 */
[----:B0-----:R-:W-:-:S03]  /*21440*/  F2FP.SATFINITE.E4M3.F32.PACK_AB_MERGE_C R13, RZ, R6, RZ ;  /* 0x00000006ff0d723e */ /* 0x001fc600048070ff */
[----:B------:R0:W-:Y:S01]  /*21450*/  @!P1 STG.E.U8 desc[UR22][R24.64+0x170], R9 ;  /* 0x0001700918009986 */ /* 0x0001e2000c101116 */
[----:B------:R-:W-:Y:S01]  /*21460*/  F2FP.SATFINITE.E4M3.F32.PACK_AB_MERGE_C R11, RZ, R5, RZ ;  /* 0x00000005ff0b723e */ /* 0x000fe200048070ff */
[----:B------:R-:W-:Y:S01]  /*21470*/  FMUL R5, R31, UR25 ;  /* 0x000000191f057c20 */ /* 0x000fe20008400000 */
[----:B-1----:R-:W-:Y:S02]  /*21480*/  F2FP.SATFINITE.E4M3.F32.PACK_AB_MERGE_C R15, RZ, R7, RZ ;  /* 0x00000007ff0f723e */ /* 0x002fe400048070ff */
[----:B0-----:R-:W-:Y:S01]  /*21490*/  F2FP.SATFINITE.E4M3.F32.PACK_AB_MERGE_C R9, RZ, R4, RZ ;  /* 0x00000004ff09723e */ /* 0x001fe200048070ff */
[----:B------:R-:W-:Y:S04]  /*214a0*/  @!P0 STG.E.U8 desc[UR22][R24.64+0x171], R11 ;  /* 0x0001710b18008986 */ /* 0x000fe8000c101116 */
[----:B------:R0:W-:Y:S01]  /*214b0*/  @!P5 STG.E.U8 desc[UR22][R2.64+0x178], R13 ;  /* 0x0001780d0200d986 */ /* 0x0001e2000c101116 */
[----:B---3--:R-:W-:-:S03]  /*214c0*/  FMUL R6, R29, UR25 ;  /* 0x000000191d067c20 */ /* 0x008fc60008400000 */
[----:B------:R-:W3:Y:S01]  /*214d0*/  LDL.LU R29, [R1+0x370] ;  /* 0x00037000011d7983 */ /* 0x000ee20000300800 */
[----:B------:R-:W-:-:S03]  /*214e0*/  FMUL R7, R30, UR25 ;  /* 0x000000191e077c20 */ /* 0x000fc60008400000 */
[----:B------:R-:W3:Y:S01]  /*214f0*/  LDL.LU R31, [R1+0x374] ;  /* 0x00037400011f7983 */ /* 0x000ee20000300800 */
[----:B0-----:R-:W-:Y:S01]  /*21500*/  F2FP.SATFINITE.E4M3.F32.PACK_AB_MERGE_C R13, RZ, R6, RZ ;  /* 0x00000006ff0d723e */ /* 0x001fe200048070ff */
[----:B----4-:R-:W-:Y:S02]  /*21510*/  FMUL R4, R27, UR25 ;  /* 0x000000191b047c20 */ /* 0x010fe40008400000 */
[----:B------:R-:W4:Y:S04]  /*21520*/  LDL.LU R27, [R1+0x378] ;  /* 0x00037800011b7983 */ /* 0x000f280000300800 */
[----:B------:R-:W4:Y:S01]  /*21530*/  LDL.LU R30, [R1+0x37c] ;  /* 0x00037c00011e7983 */ /* 0x000f220000300800 */
[----:B--2---:R-:W-:-:S03]  /*21540*/  FMUL R6, R26, UR25 ;  /* 0x000000191a067c20 */ /* 0x004fc60008400000 */
[----:B------:R-:W2:Y:S01]  /*21550*/  LDL.LU R26, [R1+0x380] ;  /* 0x00038000011a7983 */ /* 0x000ea20000300800 */
[----:B------:R-:W-:-:S04]  /*21560*/  ISETP.GE.AND P4, PT, R28, 0x17a, PT ;  /* 0x0000017a1c00780c */ /* 0x000fc80003f86270 */
[----:B------:R-:W-:Y:S02]  /*21570*/  ISETP.LT.OR P6, PT, R0, 0x1, !P4 ;  /* 0x000000010000780c */ /* 0x000fe400067c1670 */
[----:B------:R-:W-:Y:S02]  /*21580*/  ISETP.GE.AND P1, PT, R28, 0x181, PT ;  /* 0x000001811c00780c */ /* 0x000fe40003f26270 */
[C---:B------:R-:W-:Y:S02]  /*21590*/  ISETP.LT.OR P4, PT, R0.reuse, 0x9, !P4 ;  /* 0x000000090000780c */ /* 0x040fe40006781670 */
[C---:B------:R-:W-:Y:S02]  /*215a0*/  ISETP.LT.OR P2, PT, R0.reuse, 0x9, !P2 ;  /* 0x000000090000780c */ /* 0x040fe40005741670 */
[----:B------:R-:W-:Y:S02]  /*215b0*/  ISETP.LT.OR P5, PT, R0, 0x1, !P1 ;  /* 0x000000010000780c */ /* 0x000fe40004fa1670 */
[----:B------:R-:W-:-:S02]  /*215c0*/  ISETP.GE.AND P0, PT, R28, 0x182, PT ;  /* 0x000001821c00780c */ /* 0x000fc40003f06270 */
[----:B------:R-:W-:Y:S01]  /*215d0*/  F2FP.SATFINITE.E4M3.F32.PACK_AB_MERGE_C R11, RZ, R5, RZ ;  /* 0x00000005ff0b723e */ /* 0x000fe200048070ff */
[----:B------:R0:W-:Y:S01]  /*215e0*/  @!P6 STG.E.U8 desc[UR22][R2.64+0x179], R15 ;  /* 0x0001790f0200e986 */ /* 0x0001e2000c101116 */
[C---:B------:R-:W-:Y:S02]  /*215f0*/  ISETP.LT.OR P6, PT, R0.reuse, 0x1, !P0 ;  /* 0x000000010000780c */ /* 0x040fe400047c1670 */
[----:B------:R-:W-:Y:S01]  /*21600*/  ISETP.LT.OR P1, PT, R0, 0x9, !P1 ;  /* 0x000000090000780c */ /* 0x000fe20004f21670 */
[----:B------:R-:W-:Y:S01]  /*21610*/  @!P4 STG.E.U8 desc[UR22][R24.64+0x179], R11 ;  /* 0x0001790b1800c986 */ /* 0x000fe2000c101116 */
[----:B------:R-:W-:Y:S02]  /*21620*/  ISETP.GE.AND P4, PT, R28, 0x189, PT ;  /* 0x000001891c00780c */ /* 0x000fe40003f86270 */
[----:B------:R-:W-:Y:S01]  /*21630*/  ISETP.LT.OR P0, PT, R0, 0x9, !P0 ;  /* 0x000000090000780c */ /* 0x000fe20004701670 */
[----:B------:R1:W-:Y:S01]  /*21640*/  @!P2 STG.E.U8 desc[UR22][R24.64+0x178], R9 ;  /* 0x000178091800a986 */ /* 0x0003e2000c101116 */
[----:B-----5:R-:W-:-:S03]  /*21650*/  FMUL R5, R33, UR25 ;  /* 0x0000001921057c20 */ /* 0x020fc60008400000 */
[----:B------:R5:W-:Y:S01]  /*21660*/  @!P5 STG.E.U8 desc[UR22][R2.64+0x180], R13 ;  /* 0x0001800d0200d986 */ /* 0x000be2000c101116 */
[----:B------:R-:W-:Y:S02]  /*21670*/  ISETP.LT.OR P5, PT, R0, 0x1, !P4 ;  /* 0x000000010000780c */ /* 0x000fe400067a1670 */
[----:B0-----:R-:W-:Y:S01]  /*21680*/  F2FP.SATFINITE.E4M3.F32.PACK_AB_MERGE_C R15, RZ, R7, RZ ;  /* 0x00000007ff0f723e */ /* 0x001fe200048070ff */
[----:B------:R-:W2:Y:S01]  /*21690*/  LDL.LU R33, [R1+0x384] ;  /* 0x0003840001217983 */ /* 0x000ea20000300800 */
[----:B-1----:R-:W-:-:S03]  /*216a0*/  F2FP.SATFINITE.E4M3.F32.PACK_AB_MERGE_C R9, RZ, R4, RZ ;  /* 0x00000004ff09723e */ /* 0x002fc600048070ff */
[----:B------:R-:W-:Y:S01]  /*216b0*/  @!P6 STG.E.U8 desc[UR22][R2.64+0x181], R15 ;  /* 0x0001810f0200e986 */ /* 0x000fe2000c101116 */
[----:B------:R-:W-:Y:S02]  /*216c0*/  F2FP.SATFINITE.E4M3.F32.PACK_AB_MERGE_C R11, RZ, R5, RZ ;  /* 0x00000005ff0b723e */ /* 0x000fe400048070ff */
[----:B-----5:R-:W-:Y:S01]  /*216d0*/  F2FP.SATFINITE.E4M3.F32.PACK_AB_MERGE_C R13, RZ, R6, RZ ;  /* 0x00000006ff0d723e */ /* 0x020fe200048070ff */
[----:B------:R0:W-:Y:S01]  /*216e0*/  @!P1 STG.E.U8 desc[UR22][R24.64+0x180], R9 ;  /* 0x0001800918009986 */ /* 0x0001e2000c101116 */
[----:B------:R-:W-:-:S03]  /*216f0*/  FMUL R7, R32, UR25 ;  /* 0x0000001920077c20 */ /* 0x000fc60008400000 */
[----:B------:R-:W-:Y:S04]  /*21700*/  @!P0 STG.E.U8 desc[UR22][R24.64+0x181], R11 ;  /* 0x0001810b18008986 */ /* 0x000fe8000c101116 */
[----:B------:R1:W-:Y:S01]  /*21710*/  @!P5 STG.E.U8 desc[UR22][R2.64+0x188], R13 ;  /* 0x0001880d0200d986 */ /* 0x0003e2000c101116 */
[----:B---3--:R-:W-:-:S03]  /*21720*/  FMUL R4, R29, UR25 ;  /* 0x000000191d047c20 */ /* 0x008fc60008400000 */
[----:B------:R-:W3:Y:S02]  /*21730*/  LDL.LU R29, [R1+0x388] ;  /* 0x00038800011d7983 */ /* 0x000ee40000300800 */
[----:B0-----:R-:W-:Y:S02]  /*21740*/  F2FP.SATFINITE.E4M3.F32.PACK_AB_MERGE_C R9, RZ, R4, RZ ;  /* 0x00000004ff09723e */ /* 0x001fe400048070ff */
[----:B------:R-:W5:Y:S01]  /*21750*/  LDL.LU R32, [R1+0x38c] ;  /* 0x00038c0001207983 */ /* 0x000f620000300800 */
[----:B------:R-:W-:Y:S01]  /*21760*/  FMUL R5, R31, UR25 ;  /* 0x000000191f057c20 */ /* 0x000fe20008400000 */
[----:B----4-:R-:W-:Y:S02]  /*21770*/  FMUL R6, R27, UR25 ;  /* 0x000000191b067c20 */ /* 0x010fe40008400000 */
[----:B------:R-:W4:Y:S01]  /*21780*/  LDL.LU R27, [R1+0x390] ;  /* 0x00039000011b7983 */ /* 0x000f220000300800 */
[----:B------:R-:W-:-:S03]  /*21790*/  FMUL R4, R30, UR25 ;  /* 0x000000191e047c20 */ /* 0x000fc60008400000 */
[----:B------:R-:W4:Y:S02]  /*217a0*/  LDL.LU R31, [R1+0x394] ;  /* 0x00039400011f7983 */ /* 0x000f240000300800 */
[----:B-1----:R-:W-:Y:S01]  /*217b0*/  F2FP.SATFINITE.E4M3.F32.PACK_AB_MERGE_C R13, RZ, R4, RZ ;  /* 0x00000004ff0d723e */ /* 0x002fe200048070ff */
[----:B--2---:R-:W-:Y:S02]  /*217c0*/  FMUL R4, R26, UR25 ;  /* 0x000000191a047c20 */ /* 0x004fe40008400000 */
[----:B------:R-:W2:Y:S01]  /*217d0*/  LDL.LU R26, [R1+0x398] ;  /* 0x00039800011a7983 */ /* 0x000ea20000300800 */
[----:B------:R-:W-:Y:S02]  /*217e0*/  ISETP.GE.AND P2, PT, R28, 0x18a, PT ;  /* 0x0000018a1c00780c */ /* 0x000fe40003f46270 */
[----:B------:R-:W-:Y:S01]  /*217f0*/  F2FP.SATFINITE.E4M3.F32.PACK_AB_MERGE_C R7, RZ, R7, RZ ;  /* 0x00000007ff07723e */ /* 0x000fe200048070ff */
[----:B------:R-:W2:Y:S01]  /*21800*/  LDL.LU R30, [R1+0x39c] ;  /* 0x00039c00011e7983 */ /* 0x000ea20000300800 */
[----:B------:R-:W-:-:S02]  /*21810*/  ISETP.LT.OR P6, PT, R0, 0x1, !P2 ;  /* 0x000000010000780c */ /* 0x000fc400057c1670 */
[----:B------:R-:W-:Y:S02]  /*21820*/  ISETP.GE.AND P0, PT, R28, 0x191, PT ;  /* 0x000001911c00780c */ /* 0x000fe40003f06270 */
[----:B------:R-:W-:Y:S02]  /*21830*/  ISETP.LT.OR P1, PT, R0, 0x9, !P4 ;  /* 0x000000090000780c */ /* 0x000fe40006721670 */
[----:B------:R-:W-:Y:S02]  /*21840*/  ISETP.GE.AND P4, PT, R28, 0x192, PT ;  /* 0x000001921c00780c */ /* 0x000fe40003f86270 */
[C---:B------:R-:W-:Y:S02]  /*21850*/  ISETP.LT.OR P2, PT, R0.reuse, 0x9, !P2 ;  /* 0x000000090000780c */ /* 0x040fe40005741670 */
[----:B------:R-:W-:-:S03]  /*21860*/  ISETP.LT.OR P5, PT, R0, 0x1, !P4 ;  /* 0x000000010000780c */ /* 0x000fc600067a1670 */
[----:B------:R0:W-:Y:S01]  /*21870*/  @!P6 STG.E.U8 desc[UR22][R2.64+0x189], R7 ;  /* 0x000189070200e986 */ /* 0x0001e2000c101116 */
[----:B------:R-:W-:Y:S02]  /*21880*/  ISETP.LT.OR P6, PT, R0, 0x1, !P0 ;  /* 0x000000010000780c */ /* 0x000fe400047c1670 */
[----:B------:R-:W-:Y:S01]  /*21890*/  F2FP.SATFINITE.E4M3.F32.PACK_AB_MERGE_C R11, RZ, R6, RZ ;  /* 0x00000006ff0b723e */ /* 0x000fe200048070ff */
[----:B------:R1:W-:Y:S01]  /*218a0*/  @!P1 STG.E.U8 desc[UR22][R24.64+0x188], R9 ;  /* 0x0001880918009986 */ /* 0x0003e2000c101116 */
[----:B0-----:R-:W-:Y:S01]  /*218b0*/  F2FP.SATFINITE.E4M3.F32.PACK_AB_MERGE_C R7, RZ, R5, RZ ;  /* 0x00000005ff07723e */ /* 0x001fe200048070ff */
[----:B------:R-:W-:Y:S01]  /*218c0*/  FMUL R5, R33, UR25 ;  /* 0x0000001921057c20 */ /* 0x000fe20008400000 */
[----:B-1----:R-:W-:-:S03]  /*218d0*/  F2FP.SATFINITE.E4M3.F32.PACK_AB_MERGE_C R9, RZ, R4, RZ ;  /* 0x00000004ff09723e */ /* 0x002fc600048070ff */
[----:B------:R5:W-:Y:S04]  /*218e0*/  @!P2 STG.E.U8 desc[UR22][R24.64+0x189], R7 ;  /* 0x000189071800a986 */ /* 0x000be8000c101116 */
[----:B------:R-:W-:Y:S04]  /*218f0*/  @!P6 STG.E.U8 desc[UR22][R2.64+0x190], R11 ;  /* 0x0001900b0200e986 */ /* 0x000fe8000c101116 */
[----:B------:R0:W-:Y:S01]  /*21900*/  @!P5 STG.E.U8 desc[UR22][R2.64+0x191], R13 ;  /* 0x0001910d0200d986 */ /* 0x0001e2000c101116 */
[----:B---3--:R-:W-:-:S03]  /*21910*/  FMUL R6, R29, UR25 ;  /* 0x000000191d067c20 */ /* 0x008fc60008400000 */
[----:B------:R-:W3:Y:S01]  /*21920*/  LDL.LU R29, [R1+0x3a0] ;  /* 0x0003a000011d7983 */ /* 0x000ee20000300800 */
[----:B-----5:R-:W-:Y:S01]  /*21930*/  FMUL R7, R32, UR25 ;  /* 0x0000001920077c20 */ /* 0x020fe20008400000 */
[----:B0-----:R-:W-:Y:S02]  /*21940*/  F2FP.SATFINITE.E4M3.F32.PACK_AB_MERGE_C R13, RZ, R6, RZ ;  /* 0x00000006ff0d723e */ /* 0x001fe400048070ff */
[----:B------:R-:W5:Y:S01]  /*21950*/  LDL.LU R33, [R1+0x3a4] ;  /* 0x0003a40001217983 */ /* 0x000f620000300800 */
[----:B----4-:R-:W-:-:S03]  /*21960*/  FMUL R4, R27, UR25 ;  /* 0x000000191b047c20 */ /* 0x010fc60008400000 */
[----:B------:R-:W4:Y:S04]  /*21970*/  LDL.LU R27, [R1+0x3a8] ;  /* 0x0003a800011b7983 */ /* 0x000f280000300800 */
[----:B------:R-:W5:Y:S01]  /*21980*/  LDL.LU R32, [R1+0x3ac] ;  /* 0x0003ac0001207983 */ /* 0x000f620000300800 */
[----:B--2---:R-:W-:-:S03]  /*21990*/  FMUL R6, R26, UR25 ;  /* 0x000000191a067c20 */ /* 0x004fc60008400000 */
[----:B------:R-:W2:Y:S01]  /*219a0*/  LDL.LU R26, [R1+0x3b0] ;  /* 0x0003b000011a7983 */ /* 0x000ea20000300800 */
[----:B------:R-:W-:Y:S02]  /*219b0*/  ISETP.LT.OR P0, PT, R0, 0x9, !P0 ;  /* 0x000000090000780c */ /* 0x000fe40004701670 */
[C---:B------:R-:W-:Y:S02]  /*219c0*/  ISETP.GE.AND P2, PT, R28.reuse, 0x199, PT ;  /* 0x000001991c00780c */ /* 0x040fe40003f46270 */
[----:B------:R-:W-:Y:S02]  /*219d0*/  ISETP.GE.AND P1, PT, R28, 0x19a, PT ;  /* 0x0000019a1c00780c */ /* 0x000fe40003f26270 */
[C---:B------:R-:W-:Y:S02]  /*219e0*/  ISETP.LT.OR P4, PT, R0.reuse, 0x9, !P4 ;  /* 0x000000090000780c */ /* 0x040fe40006781670 */
[C---:B------:R-:W-:Y:S02]  /*219f0*/  ISETP.LT.OR P5, PT, R0.reuse, 0x1, !P2 ;  /* 0x000000010000780c */ /* 0x040fe400057a1670 */
[----:B------:R-:W-:-:S02]  /*21a00*/  ISETP.LT.OR P6, PT, R0, 0x1, !P1 ;  /* 0x000000010000780c */ /* 0x000fc40004fc1670 */
[----:B------:R-:W-:Y:S02]  /*21a10*/  ISETP.LT.OR P2, PT, R0, 0x9, !P2 ;  /* 0x000000090000780c */ /* 0x000fe40005741670 */
[----:B------:R-:W-:Y:S01]  /*21a20*/  F2FP.SATFINITE.E4M3.F32.PACK_AB_MERGE_C R11, RZ, R5, RZ ;  /* 0x00000005ff0b723e */ /* 0x000fe200048070ff */
[----:B------:R-:W-:Y:S02]  /*21a30*/  FMUL R5, R31, UR25 ;  /* 0x000000191f057c20 */ /* 0x000fe40008400000 */
[----:B------:R-:W5:Y:S01]  /*21a40*/  LDL.LU R31, [R1+0x3b4] ;  /* 0x0003b400011f7983 */ /* 0x000f620000300800 */
[----:B------:R-:W-:Y:S01]  /*21a50*/  F2FP.SATFINITE.E4M3.F32.PACK_AB_MERGE_C R15, RZ, R7, RZ ;  /* 0x00000007ff0f723e */ /* 0x000fe200048070ff */
[----:B------:R-:W-:Y:S02]  /*21a60*/  FMUL R7, R30, UR25 ;  /* 0x000000191e077c20 */ /* 0x000fe40008400000 */
[----:B------:R0:W-:Y:S04]  /*21a70*/  @!P0 STG.E.U8 desc[UR22][R24.64+0x190], R9 ;  /* 0x0001900918008986 */ /* 0x0001e8000c101116 */
[----:B------:R-:W5:Y:S04]  /*21a80*/  LDL.LU R30, [R1+0x3b8] ;  /* 0x0003b800011e7983 */ /* 0x000f680000300800 */
[----:B------:R-:W-:Y:S01]  /*21a90*/  @!P4 STG.E.U8 desc[UR22][R24.64+0x191], R11 ;  /* 0x0001910b1800c986 */ /* 0x000fe2000c101116 */
[----:B0-----:R-:W-:-:S03]  /*21aa0*/  F2FP.SATFINITE.E4M3.F32.PACK_AB_MERGE_C R9, RZ, R4, RZ ;  /* 0x00000004ff09723e */ /* 0x001fc600048070ff */
[----:B------:R0:W-:Y:S04]  /*21ab0*/  @!P5 STG.E.U8 desc[UR22][R2.64+0x198], R13 ;  /* 0x0001980d0200d986 */ /* 0x0001e8000c101116 */
[----:B------:R-:W-:Y:S04]  /*21ac0*/  @!P6 STG.E.U8 desc[UR22][R2.64+0x199], R15 ;  /* 0x0001990f0200e986 */ /* 0x000fe8000c101116 */
[----:B------:R1:W-:Y:S01]  /*21ad0*/  @!P2 STG.E.U8 desc[UR22][R24.64+0x198], R9 ;  /* 0x000198091800a986 */ /* 0x0003e2000c101116 */
[----:B0-----:R-:W-:Y:S01]  /*21ae0*/  F2FP.SATFINITE.E4M3.F32.PACK_AB_MERGE_C R13, RZ, R6, RZ ;  /* 0x00000006ff0d723e */ /* 0x001fe200048070ff */
[----:B---3--:R-:W-:-:S02]  /*21af0*/  FMUL R4, R29, UR25 ;  /* 0x000000191d047c20 */ /* 0x008fc40008400000 */
[----:B------:R-:W3:Y:S03]  /*21b00*/  LDL.LU R29, [R1+0x3bc] ;  /* 0x0003bc00011d7983 */ /* 0x000ee60000300800 */
[----:B-1----:R-:W-:Y:S01]  /*21b10*/  F2FP.SATFINITE.E4M3.F32.PACK_AB_MERGE_C R9, RZ, R4, RZ ;  /* 0x00000004ff09723e */ /* 0x002fe200048070ff */
[----:B----4-:R-:W-:Y:S02]  /*21b20*/  FMUL R6, R27, UR25 ;  /* 0x000000191b067c20 */ /* 0x010fe40008400000 */
[----:B------:R-:W4:Y:S01]  /*21b30*/  LDL.LU R27, [R1+0x3c0] ;  /* 0x0003c000011b7983 */ /* 0x000f220000300800 */
[----:B--2---:R-:W-:-:S03]  /*21b40*/  FMUL R4, R26, UR25 ;  /* 0x000000191a047c20 */ /* 0x004fc60008400000 */
[----:B------:R-:W2:Y:S01]  /*21b50*/  LDL.LU R26, [R1+0x3c4] ;  /* 0x0003c400011a7983 */ /* 0x000ea20000300800 */
[----:B------:R-:W-:Y:S02]  /*21b60*/  ISETP.LT.OR P1, PT, R0, 0x9, !P1 ;  /* 0x000000090000780c */ /* 0x000fe40004f21670 */
[C---:B------:R-:W-:Y:S02]  /*21b70*/  ISETP.GE.AND P0, PT, R28.reuse, 0x1a1, PT ;  /* 0x000001a11c00780c */ /* 0x040fe40003f06270 */
[----:B------:R-:W-:Y:S02]  /*21b80*/  ISETP.GE.AND P4, PT, R28, 0x1a2, PT ;  /* 0x000001a21c00780c */ /* 0x000fe40003f86270 */
[C---:B------:R-:W-:Y:S02]  /*21b90*/  ISETP.LT.OR P5, PT, R0.reuse, 0x1, !P0 ;  /* 0x000000010000780c */ /* 0x040fe400047a1670 */
[----:B------:R-:W-:Y:S02]  /*21ba0*/  ISETP.LT.OR P6, PT, R0, 0x1, !P4 ;  /* 0x000000010000780c */ /* 0x000fe400067c1670 */
[----:B------:R-:W-:Y:S01]  /*21bb0*/  F2FP.SATFINITE.E4M3.F32.PACK_AB_MERGE_C R11, RZ, R5, RZ ;  /* 0x00000005ff0b723e */ /* 0x000fe200048070ff */
[----:B-----5:R-:W-:-:S02]  /*21bc0*/  FMUL R5, R33, UR25 ;  /* 0x0000001921057c20 */ /* 0x020fc40008400000 */
[----:B------:R-:W5:Y:S01]  /*21bd0*/  LDL.LU R33, [R1+0x3c8] ;  /* 0x0003c80001217983 */ /* 0x000f620000300800 */
[C---:B------:R-:W-:Y:S02]  /*21be0*/  ISETP.LT.OR P0, PT, R0.reuse, 0x9, !P0 ;  /* 0x000000090000780c */ /* 0x040fe40004701670 */
[----:B------:R-:W-:Y:S01]  /*21bf0*/  F2FP.SATFINITE.E4M3.F32.PACK_AB_MERGE_C R15, RZ, R7, RZ ;  /* 0x00000007ff0f723e */ /* 0x000fe200048070ff */
[----:B------:R0:W-:Y:S01]  /*21c00*/  @!P1 STG.E.U8 desc[UR22][R24.64+0x199], R11 ;  /* 0x0001990b18009986 */ /* 0x0001e2000c101116 */
[----:B------:R-:W-:Y:S01]  /*21c10*/  ISETP.LT.OR P4, PT, R0, 0x9, !P4 ;  /* 0x000000090000780c */ /* 0x000fe20006781670 */
[----:B------:R-:W-:Y:S02]  /*21c20*/  FMUL R7, R32, UR25 ;  /* 0x0000001920077c20 */ /* 0x000fe40008400000 */
[----:B------:R-:W5:Y:S04]  /*21c30*/  LDL.LU R32, [R1+0x3cc] ;  /* 0x0003cc0001207983 */ /* 0x000f680000300800 */
[----:B------:R1:W-:Y:S01]  /*21c40*/  @!P5 STG.E.U8 desc[UR22][R2.64+0x1a0], R13 ;  /* 0x0001a00d0200d986 */ /* 0x0003e2000c101116 */
[----:B0-----:R-:W-:Y:S01]  /*21c50*/  F2FP.SATFINITE.E4M3.F32.PACK_AB_MERGE_C R11, RZ, R5, RZ ;  /* 0x00000005ff0b723e */ /* 0x001fe200048070ff */
[----:B------:R-:W-:-:S02]  /*21c60*/  FMUL R5, R31, UR25 ;  /* 0x000000191f057c20 */ /* 0x000fc40008400000 */
[----:B------:R-:W5:Y:S04]  /*21c70*/  LDL.LU R31, [R1+0x3d0] ;  /* 0x0003d000011f7983 */ /* 0x000f680000300800 */
[----:B------:R0:W-:Y:S01]  /*21c80*/  @!P6 STG.E.U8 desc[UR22][R2.64+0x1a1], R15 ;  /* 0x0001a10f0200e986 */ /* 0x0001e2000c101116 */
[----:B-1----:R-:W-:Y:S01]  /*21c90*/  F2FP.SATFINITE.E4M3.F32.PACK_AB_MERGE_C R13, RZ, R6, RZ ;  /* 0x00000006ff0d723e */ /* 0x002fe200048070ff */
[----:B------:R-:W-:Y:S02]  /*21ca0*/  FMUL R6, R30, UR25 ;  /* 0x000000191e067c20 */ /* 0x000fe40008400000 */
[----:B------:R-:W5:Y:S01]  /*21cb0*/  LDL.LU R30, [R1+0x3d4] ;  /* 0x0003d400011e7983 */ /* 0x000f620000300800 */
[----:B0-----:R-:W-:-:S03]  /*21cc0*/  F2FP.SATFINITE.E4M3.F32.PACK_AB_MERGE_C R15, RZ, R7, RZ ;  /* 0x00000007ff0f723e */ /* 0x001fc600048070ff */
[----:B------:R0:W-:Y:S04]  /*21cd0*/  @!P0 STG.E.U8 desc[UR22][R24.64+0x1a0], R9 ;  /* 0x0001a00918008986 */ /* 0x0001e8000c101116 */
[----:B------:R1:W-:Y:S01]  /*21ce0*/  @!P4 STG.E.U8 desc[UR22][R24.64+0x1a1], R11 ;  /* 0x0001a10b1800c986 */ /* 0x0003e2000c101116 */
[----:B0-----:R-:W-:Y:S02]  /*21cf0*/  F2FP.SATFINITE.E4M3.F32.PACK_AB_MERGE_C R9, RZ, R4, RZ ;  /* 0x00000004ff09723e */ /* 0x001fe400048070ff */
[----:B-1----:R-:W-:Y:S01]  /*21d00*/  F2FP.SATFINITE.E4M3.F32.PACK_AB_MERGE_C R11, RZ, R5, RZ ;  /* 0x00000005ff0b723e */ /* 0x002fe200048070ff */
[----:B---3--:R-:W-:Y:S02]  /*21d10*/  FMUL R7, R29, UR25 ;  /* 0x000000191d077c20 */ /* 0x008fe40008400000 */
[----:B------:R-:W3:Y:S01]  /*21d20*/  LDL.LU R29, [R1+0x3d8] ;  /* 0x0003d800011d7983 */ /* 0x000ee20000300800 */
[----:B----4-:R-:W-:-:S03]  /*21d30*/  FMUL R4, R27, UR25 ;  /* 0x000000191b047c20 */ /* 0x010fc60008400000 */
[----:B------:R-:W4:Y:S01]  /*21d40*/  LDL.LU R27, [R1+0x3dc] ;  /* 0x0003dc00011b7983 */ /* 0x000f220000300800 */
[----:B--2---:R-:W-:-:S03]  /*21d50*/  FMUL R5, R26, UR25 ;  /* 0x000000191a057c20 */ /* 0x004fc60008400000 */
[----:B------:R-:W2:Y:S01]  /*21d60*/  LDL.LU R26, [R1+0x3e0] ;  /* 0x0003e000011a7983 */ /* 0x000ea20000300800 */
[C---:B------:R-:W-:Y:S02]  /*21d70*/  ISETP.GE.AND P2, PT, R28.reuse, 0x1a9, PT ;  /* 0x000001a91c00780c */ /* 0x040fe40003f46270 */
[----:B------:R-:W-:Y:S02]  /*21d80*/  ISETP.GE.AND P1, PT, R28, 0x1aa, PT ;  /* 0x000001aa1c00780c */ /* 0x000fe40003f26270 */
[C---:B------:R-:W-:Y:S02]  /*21d90*/  ISETP.LT.OR P5, PT, R0.reuse, 0x1, !P2 ;  /* 0x000000010000780c */ /* 0x040fe400057a1670 */
[C---:B------:R-:W-:Y:S02]  /*21da0*/  ISETP.LT.OR P6, PT, R0.reuse, 0x1, !P1 ;  /* 0x000000010000780c */ /* 0x040fe40004fc1670 */
[----:B------:R-:W-:Y:S02]  /*21db0*/  ISETP.LT.OR P2, PT, R0, 0x9, !P2 ;  /* 0x000000090000780c */ /* 0x000fe40005741670 */
[----:B------:R-:W-:-:S02]  /*21dc0*/  ISETP.GE.AND P0, PT, R28, 0x1b1, PT ;  /* 0x000001b11c00780c */ /* 0x000fc40003f06270 */
[----:B------:R-:W-:Y:S02]  /*21dd0*/  ISETP.LT.OR P1, PT, R0, 0x9, !P1 ;  /* 0x000000090000780c */ /* 0x000fe40004f21670 */
[----:B------:R-:W-:-:S03]  /*21de0*/  ISETP.GE.AND P4, PT, R28, 0x1b2, PT ;  /* 0x000001b21c00780c */ /* 0x000fc60003f86270 */
[----:B------:R0:W-:Y:S01]  /*21df0*/  @!P5 STG.E.U8 desc[UR22][R2.64+0x1a8], R13 ;  /* 0x0001a80d0200d986 */ /* 0x0001e2000c101116 */
[----:B------:R-:W-:-:S03]  /*21e00*/  ISETP.LT.OR P5, PT, R0, 0x1, !P0 ;  /* 0x000000010000780c */ /* 0x000fc600047a1670 */
[----:B------:R1:W-:Y:S01]  /*21e10*/  @!P6 STG.E.U8 desc[UR22][R2.64+0x1a9], R15 ;  /* 0x0001a90f0200e986 */ /* 0x0003e2000c101116 */
[C---:B------:R-:W-:Y:S02]  /*21e20*/  ISETP.LT.OR P6, PT, R0.reuse, 0x1, !P4 ;  /* 0x000000010000780c */ /* 0x040fe400067c1670 */
[----:B------:R-:W-:Y:S02]  /*21e30*/  ISETP.LT.OR P0, PT, R0, 0x9, !P0 ;  /* 0x000000090000780c */ /* 0x000fe40004701670 */
[----:B0-----:R-:W-:Y:S01]  /*21e40*/  F2FP.SATFINITE.E4M3.F32.PACK_AB_MERGE_C R13, RZ, R6, RZ ;  /* 0x00000006ff0d723e */ /* 0x001fe200048070ff */
[----:B-----5:R-:W-:Y:S02]  /*21e50*/  FMUL R6, R33, UR25 ;  /* 0x0000001921067c20 */ /* 0x020fe40008400000 */
[----:B------:R-:W5:Y:S01]  /*21e60*/  LDL.LU R33, [R1+0x3e4] ;  /* 0x0003e40001217983 */ /* 0x000f620000300800 */
[----:B-1----:R-:W-:Y:S01]  /*21e70*/  F2FP.SATFINITE.E4M3.F32.PACK_AB_MERGE_C R15, RZ, R7, RZ ;  /* 0x00000007ff0f723e */ /* 0x002fe200048070ff */
[----:B------:R-:W-:-:S02]  /*21e80*/  FMUL R7, R32, UR25 ;  /* 0x0000001920077c20 */ /* 0x000fc40008400000 */
[----:B------:R0:W-:Y:S04]  /*21e90*/  @!P2 STG.E.U8 desc[UR22][R24.64+0x1a8], R9 ;  /* 0x0001a8091800a986 */ /* 0x0001e8000c101116 */
        /* <DEDUP_REMOVED lines=20> */
[----:B------:R-:W-:Y:S02]  /*21fe0*/  ISETP.GE.AND P5, PT, R28, 0x1b9, PT ;  /* 0x000001b91c00780c */ /* 0x000fe40003fa6270 */
[----:B------:R-:W-:Y:S02]  /*21ff0*/  ISETP.LT.OR P4, PT, R0, 0x9, !P4 ;  /* 0x000000090000780c */ /* 0x000fe40006781670 */
[----:B------:R-:W-:Y:S02]  /*22000*/  ISETP.GE.AND P1, PT, R28, 0x1ba, PT ;  /* 0x000001ba1c00780c */ /* 0x000fe40003f26270 */
[C---:B------:R-:W-:Y:S02]  /*22010*/  ISETP.LT.OR P2, PT, R0.reuse, 0x1, !P5 ;  /* 0x000000010000780c */ /* 0x040fe40006f41670 */
[C---:B------:R-:W-:Y:S02]  /*22020*/  ISETP.LT.OR P6, PT, R0.reuse, 0x1, !P1 ;  /* 0x000000010000780c */ /* 0x040fe40004fc1670 */
[----:B------:R-:W-:-:S05]  /*22030*/  ISETP.LT.OR P1, PT, R0, 0x9, !P1 ;  /* 0x000000090000780c */ /* 0x000fca0004f21670 */
[----:B------:R-:W-:Y:S04]  /*22040*/  @!P4 STG.E.U8 desc[UR22][R24.64+0x1b1], R11 ;  /* 0x0001b10b1800c986 */ /* 0x000fe8000c101116 */
[----:B------:R0:W-:Y:S01]  /*22050*/  @!P2 STG.E.U8 desc[UR22][R2.64+0x1b8], R13 ;  /* 0x0001b80d0200a986 */ /* 0x0001e2000c101116 */
[----:B------:R-:W-:Y:S02]  /*22060*/  ISETP.GE.AND P2, PT, R28, 0x1c2, PT ;  /* 0x000001c21c00780c */ /* 0x000fe40003f46270 */
[C---:B------:R-:W-:Y:S01]  /*22070*/  ISETP.LT.OR P0, PT, R0.reuse, 0x9, !P5 ;  /* 0x000000090000780c */ /* 0x040fe20006f01670 */
[----:B------:R-:W-:Y:S01]  /*22080*/  @!P6 STG.E.U8 desc[UR22][R2.64+0x1b9], R15 ;  /* 0x0001b90f0200e986 */ /* 0x000fe2000c101116 */
[----:B------:R-:W-:Y:S02]  /*22090*/  ISETP.LT.OR P6, PT, R0, 0x1, !P2 ;  /* 0x000000010000780c */ /* 0x000fe400057c1670 */
[----:B------:R-:W-:-:S02]  /*220a0*/  ISETP.GE.AND P4, PT, R28, 0x1c1, PT ;  /* 0x000001c11c00780c */ /* 0x000fc40003f86270 */
[----:B------:R-:W-:Y:S02]  /*220b0*/  F2FP.SATFINITE.E4M3.F32.PACK_AB_MERGE_C R5, RZ, R5, RZ ;  /* 0x00000005ff05723e */ /* 0x000fe400048070ff */
[----:B0-----:R-:W-:Y:S01]  /*220c0*/  F2FP.SATFINITE.E4M3.F32.PACK_AB_MERGE_C R13, RZ, R4, RZ ;  /* 0x00000004ff0d723e */ /* 0x001fe200048070ff */
[----:B-----5:R-:W-:Y:S01]  /*220d0*/  FMUL R4, R33, UR25 ;  /* 0x0000001921047c20 */ /* 0x020fe20008400000 */
[C---:B------:R-:W-:Y:S01]  /*220e0*/  ISETP.LT.OR P5, PT, R0.reuse, 0x1, !P4 ;  /* 0x000000010000780c */ /* 0x040fe200067a1670 */
[----:B------:R-:W5:Y:S01]  /*220f0*/  LDL.LU R33, [R1+0x400] ;  /* 0x0004000001217983 */ /* 0x000f620000300800 */
[----:B------:R-:W-:Y:S02]  /*22100*/  ISETP.LT.OR P4, PT, R0, 0x9, !P4 ;  /* 0x000000090000780c */ /* 0x000fe40006781670 */
[----:B------:R-:W-:Y:S01]  /*22110*/  F2FP.SATFINITE.E4M3.F32.PACK_AB_MERGE_C R7, RZ, R7, RZ ;  /* 0x00000007ff07723e */ /* 0x000fe200048070ff */
[----:B------:R0:W-:Y:S01]  /*22120*/  @!P1 STG.E.U8 desc[UR22][R24.64+0x1b9], R5 ;  /* 0x0001b90518009986 */ /* 0x0001e2000c101116 */
[----:B------:R-:W-:-:S03]  /*22130*/  F2FP.SATFINITE.E4M3.F32.PACK_AB_MERGE_C R11, RZ, R6, RZ ;  /* 0x00000006ff0b723e */ /* 0x000fc600048070ff */
[----:B------:R1:W-:Y:S04]  /*22140*/  @!P0 STG.E.U8 desc[UR22][R24.64+0x1b8], R9 ;  /* 0x0001b80918008986 */ /* 0x0003e8000c101116 */
[----:B------:R1:W-:Y:S01]  /*22150*/  @!P6 STG.E.U8 desc[UR22][R2.64+0x1c1], R7 ;  /* 0x0001c1070200e986 */ /* 0x0003e2000c101116 */
[----:B------:R-:W-:Y:S01]  /*22160*/  FMUL R6, R31, UR25 ;  /* 0x000000191f067c20 */ /* 0x000fe20008400000 */
[----:B0-----:R-:W-:Y:S02]  /*22170*/  FMUL R5, R32, UR25 ;  /* 0x0000001920057c20 */ /* 0x001fe40008400000 */
[----:B------:R-:W5:Y:S04]  /*22180*/  LDL.LU R32, [R1+0x404] ;  /* 0x0004040001207983 */ /* 0x000f680000300800 */
[----:B------:R-:W5:Y:S01]  /*22190*/  LDL.LU R31, [R1+0x408] ;  /* 0x00040800011f7983 */ /* 0x000f620000300800 */
[----:B-1----:R-:W-:-:S02]  /*221a0*/  F2FP.SATFINITE.E4M3.F32.PACK_AB_MERGE_C R9, RZ, R5, RZ ;  /* 0x00000005ff09723e */ /* 0x002fc400048070ff */
[----:B------:R-:W-:Y:S01]  /*221b0*/  F2FP.SATFINITE.E4M3.F32.PACK_AB_MERGE_C R7, RZ, R4, RZ ;  /* 0x00000004ff07723e */ /* 0x000fe200048070ff */
[----:B------:R-:W-:Y:S02]  /*221c0*/  FMUL R4, R30, UR25 ;  /* 0x000000191e047c20 */ /* 0x000fe40008400000 */
[----:B------:R-:W5:Y:S04]  /*221d0*/  LDL.LU R30, [R1+0x40c] ;  /* 0x00040c00011e7983 */ /* 0x000f680000300800 */
[----:B------:R-:W-:Y:S04]  /*221e0*/  @!P5 STG.E.U8 desc[UR22][R2.64+0x1c0], R11 ;  /* 0x0001c00b0200d986 */ /* 0x000fe8000c101116 */
[----:B------:R0:W-:Y:S02]  /*221f0*/  @!P4 STG.E.U8 desc[UR22][R24.64+0x1c0], R13 ;  /* 0x0001c00d1800c986 */ /* 0x0001e4000c101116 */
[----:B0-----:R-:W-:Y:S01]  /*22200*/  F2FP.SATFINITE.E4M3.F32.PACK_AB_MERGE_C R13, RZ, R4, RZ ;  /* 0x00000004ff0d723e */ /* 0x001fe200048070ff */
[----:B---3--:R-:W-:-:S02]  /*22210*/  FMUL R5, R29, UR25 ;  /* 0x000000191d057c20 */ /* 0x008fc40008400000 */
[----:B------:R-:W3:Y:S03]  /*22220*/  LDL.LU R29, [R1+0x410] ;  /* 0x00041000011d7983 */ /* 0x000ee60000300800 */
[----:B------:R-:W-:Y:S01]  /*22230*/  F2FP.SATFINITE.E4M3.F32.PACK_AB_MERGE_C R15, RZ, R5, RZ ;  /* 0x00000005ff0f723e */ /* 0x000fe200048070ff */
[----:B----4-:R-:W-:Y:S02]  /*22240*/  FMUL R4, R27, UR25 ;  /* 0x000000191b047c20 */ /* 0x010fe40008400000 */
[----:B------:R-:W4:Y:S01]  /*22250*/  LDL.LU R27, [R1+0x414] ;  /* 0x00041400011b7983 */ /* 0x000f220000300800 */
[----:B--2---:R-:W-:-:S03]  /*22260*/  FMUL R5, R26, UR25 ;  /* 0x000000191a057c20 */ /* 0x004fc60008400000 */
[----:B------:R-:W2:Y:S01]  /*22270*/  LDL.LU R26, [R1+0x418] ;  /* 0x00041800011a7983 */ /* 0x000ea20000300800 */
[----:B------:R-:W-:Y:S02]  /*22280*/  ISETP.GE.AND P1, PT, R28, 0x1c9, PT ;  /* 0x000001c91c00780c */ /* 0x000fe40003f26270 */
[C---:B------:R-:W-:Y:S02]  /*22290*/  ISETP.LT.OR P2, PT, R0.reuse, 0x9, !P2 ;  /* 0x000000090000780c */ /* 0x040fe40005741670 */
[----:B------:R-:W-:Y:S02]  /*222a0*/  ISETP.LT.OR P4, PT, R0, 0x1, !P1 ;  /* 0x000000010000780c */ /* 0x000fe40004f81670 */
[----:B------:R-:W-:-:S04]  /*222b0*/  ISETP.GE.AND P0, PT, R28, 0x1ca, PT ;  /* 0x000001ca1c00780c */ /* 0x000fc80003f06270 */
[C---:B------:R-:W-:Y:S02]  /*222c0*/  ISETP.LT.OR P5, PT, R0.reuse, 0x1, !P0 ;  /* 0x000000010000780c */ /* 0x040fe400047a1670 */
[----:B------:R-:W-:-:S03]  /*222d0*/  ISETP.LT.OR P0, PT, R0, 0x9, !P0 ;  /* 0x000000090000780c */ /* 0x000fc60004701670 */
[----:B------:R0:W-:Y:S01]  /*222e0*/  @!P2 STG.E.U8 desc[UR22][R24.64+0x1c1], R7 ;  /* 0x0001c1071800a986 */ /* 0x0001e2000c101116 */
[----:B------:R-:W-:Y:S02]  /*222f0*/  ISETP.GE.AND P2, PT, R28, 0x1d1, PT ;  /* 0x000001d11c00780c */ /* 0x000fe40003f46270 */
[C---:B------:R-:W-:Y:S01]  /*22300*/  ISETP.LT.OR P1, PT, R0.reuse, 0x9, !P1 ;  /* 0x000000090000780c */ /* 0x040fe20004f21670 */
[----:B------:R1:W-:Y:S01]  /*22310*/  @!P4 STG.E.U8 desc[UR22][R2.64+0x1c8], R9 ;  /* 0x0001c8090200c986 */ /* 0x0003e2000c101116 */
[----:B------:R-:W-:Y:S02]  /*22320*/  ISETP.LT.OR P4, PT, R0, 0x1, !P2 ;  /* 0x000000010000780c */ /* 0x000fe40005781670 */
[----:B------:R-:W-:Y:S02]  /*22330*/  F2FP.SATFINITE.E4M3.F32.PACK_AB_MERGE_C R11, RZ, R6, RZ ;  /* 0x00000006ff0b723e */ /* 0x000fe400048070ff */
[----:B0-----:R-:W-:Y:S01]  /*22340*/  F2FP.SATFINITE.E4M3.F32.PACK_AB_MERGE_C R7, RZ, R4, RZ ;  /* 0x00000004ff07723e */ /* 0x001fe200048070ff */
[----:B-----5:R-:W-:-:S02]  /*22350*/  FMUL R4, R33, UR25 ;  /* 0x0000001921047c20 */ /* 0x020fc40008400000 */
[----:B------:R-:W5:Y:S01]  /*22360*/  LDL.LU R33, [R1+0x41c] ;  /* 0x00041c0001217983 */ /* 0x000f620000300800 */
[----:B-1----:R-:W-:-:S03]  /*22370*/  F2FP.SATFINITE.E4M3.F32.PACK_AB_MERGE_C R9, RZ, R5, RZ ;  /* 0x00000005ff09723e */ /* 0x002fc600048070ff */
[----:B------:R0:W-:Y:S04]  /*22380*/  @!P5 STG.E.U8 desc[UR22][R2.64+0x1c9], R11 ;  /* 0x0001c90b0200d986 */ /* 0x0001e8000c101116 */
[----:B------:R1:W-:Y:S01]  /*22390*/  @!P0 STG.E.U8 desc[UR22][R24.64+0x1c9], R15 ;  /* 0x0001c90f18008986 */ /* 0x0003e2000c101116 */
[----:B------:R-:W-:-:S03]  /*223a0*/  FMUL R6, R32, UR25 ;  /* 0x0000001920067c20 */ /* 0x000fc60008400000 */
[----:B------:R-:W5:Y:S01]  /*223b0*/  LDL.LU R32, [R1+0x420] ;  /* 0x0004200001207983 */ /* 0x000f620000300800 */
[----:B------:R-:W-:-:S03]  /*223c0*/  FMUL R5, R31, UR25 ;  /* 0x000000191f057c20 */ /* 0x000fc60008400000 */
[----:B------:R-:W5:Y:S01]  /*223d0*/  LDL.LU R31, [R1+0x424] ;  /* 0x00042400011f7983 */ /* 0x000f620000300800 */
[----:B0-----:R-:W-:Y:S02]  /*223e0*/  F2FP.SATFINITE.E4M3.F32.PACK_AB_MERGE_C R11, RZ, R4, RZ ;  /* 0x00000004ff0b723e */ /* 0x001fe400048070ff */
[----:B-1----:R-:W-:Y:S01]  /*223f0*/  F2FP.SATFINITE.E4M3.F32.PACK_AB_MERGE_C R15, RZ, R5, RZ ;  /* 0x00000005ff0f723e */ /* 0x002fe200048070ff */
[----:B------:R-:W-:Y:S02]  /*22400*/  FMUL R4, R30, UR25 ;  /* 0x000000191e047c20 */ /* 0x000fe40008400000 */
[----:B------:R-:W5:Y:S04]  /*22410*/  LDL.LU R30, [R1+0x428] ;  /* 0x00042800011e7983 */ /* 0x000f680000300800 */
[----:B------:R0:W-:Y:S04]  /*22420*/  @!P1 STG.E.U8 desc[UR22][R24.64+0x1c8], R13 ;  /* 0x0001c80d18009986 */ /* 0x0001e8000c101116 */
[----:B------:R1:W-:Y:S01]  /*22430*/  @!P4 STG.E.U8 desc[UR22][R2.64+0x1d0], R7 ;  /* 0x0001d0070200c986 */ /* 0x0003e2000c101116 */
[----:B0-----:R-:W-:-:S02]  /*22440*/  F2FP.SATFINITE.E4M3.F32.PACK_AB_MERGE_C R13, RZ, R6, RZ ;  /* 0x00000006ff0d723e */ /* 0x001fc400048070ff */
        /* <DEDUP_REMOVED lines=8> */
[C---:B------:R-:W-:Y:S01]  /*224d0*/  ISETP.LT.OR P2, PT, R0.reuse, 0x9, !P2 ;  /* 0x000000090000780c */ /* 0x040fe20005741670 */
[----:B------:R-:W2:Y:S01]  /*224e0*/  LDL.LU R34, [R1+0x438] ;  /* 0x0004380001227983 */ /* 0x000ea20000300800 */
[----:B------:R-:W-:Y:S02]  /*224f0*/  ISETP.LT.OR P5, PT, R0, 0x1, !P1 ;  /* 0x000000010000780c */ /* 0x000fe40004fa1670 */
[----:B------:R-:W-:Y:S02]  /*22500*/  ISETP.GE.AND P0, PT, R28, 0x1d9, PT ;  /* 0x000001d91c00780c */ /* 0x000fe40003f06270 */
[C---:B------:R-:W-:Y:S02]  /*22510*/  ISETP.LT.OR P1, PT, R0.reuse, 0x9, !P1 ;  /* 0x000000090000780c */ /* 0x040fe40004f21670 */
[----:B------:R-:W-:-:S02]  /*22520*/  ISETP.LT.OR P6, PT, R0, 0x1, !P0 ;  /* 0x000000010000780c */ /* 0x000fc400047c1670 */
[----:B------:R-:W-:Y:S02]  /*22530*/  ISETP.GE.AND P4, PT, R28, 0x1da, PT ;  /* 0x000001da1c00780c */ /* 0x000fe40003f86270 */
[----:B------:R-:W-:-:S03]  /*22540*/  ISETP.LT.OR P0, PT, R0, 0x9, !P0 ;  /* 0x000000090000780c */ /* 0x000fc60004701670 */
[----:B------:R-:W-:Y:S04]  /*22550*/  @!P5 STG.E.U8 desc[UR22][R2.64+0x1d1], R9 ;  /* 0x0001d1090200d986 */ /* 0x000fe8000c101116 */
[----:B------:R0:W-:Y:S01]  /*22560*/  @!P2 STG.E.U8 desc[UR22][R24.64+0x1d0], R11 ;  /* 0x0001d00b1800a986 */ /* 0x0001e2000c101116 */
[----:B------:R-:W-:-:S03]  /*22570*/  ISETP.LT.OR P2, PT, R0, 0x1, !P4 ;  /* 0x000000010000780c */ /* 0x000fc60006741670 */
[----:B------:R-:W-:Y:S01]  /*22580*/  @!P1 STG.E.U8 desc[UR22][R24.64+0x1d1], R13 ;  /* 0x0001d10d18009986 */ /* 0x000fe2000c101116 */
[----:B------:R-:W-:Y:S02]  /*22590*/  ISETP.GE.AND P1, PT, R28, 0x1e1, PT ;  /* 0x000001e11c00780c */ /* 0x000fe40003f26270 */
[C---:B------:R-:W-:Y:S01]  /*225a0*/  ISETP.LT.OR P5, PT, R0.reuse, 0x9, !P4 ;  /* 0x000000090000780c */ /* 0x040fe200067a1670 */
[----:B------:R1:W-:Y:S01]  /*225b0*/  @!P6 STG.E.U8 desc[UR22][R2.64+0x1d8], R15 ;  /* 0x0001d80f0200e986 */ /* 0x0003e2000c101116 */
[----:B0-----:R-:W-:Y:S01]  /*225c0*/  F2FP.SATFINITE.E4M3.F32.PACK_AB_MERGE_C R11, RZ, R4, RZ ;  /* 0x00000004ff0b723e */ /* 0x001fe200048070ff */
[----:B-----5:R-:W-:Y:S01]  /*225d0*/  FMUL R4, R33, UR25 ;  /* 0x0000001921047c20 */ /* 0x020fe20008400000 */
[----:B------:R-:W-:Y:S01]  /*225e0*/  ISETP.LT.OR P6, PT, R0, 0x1, !P1 ;  /* 0x000000010000780c */ /* 0x000fe20004fc1670 */
[----:B------:R-:W5:Y:S01]  /*225f0*/  LDL.LU R33, [R1+0x43c] ;  /* 0x00043c0001217983 */ /* 0x000f620000300800 */
[----:B------:R-:W-:Y:S02]  /*22600*/  F2FP.SATFINITE.E4M3.F32.PACK_AB_MERGE_C R9, RZ, R5, RZ ;  /* 0x00000005ff09723e */ /* 0x000fe400048070ff */
[----:B-1----:R-:W-:Y:S01]  /*22610*/  F2FP.SATFINITE.E4M3.F32.PACK_AB_MERGE_C R15, RZ, R4, RZ ;  /* 0x00000004ff0f723e */ /* 0x002fe200048070ff */
[----:B------:R-:W-:Y:S01]  /*22620*/  @!P2 STG.E.U8 desc[UR22][R2.64+0x1d9], R7 ;  /* 0x0001d9070200a986 */ /* 0x000fe2000c101116 */
[----:B------:R-:W-:-:S03]  /*22630*/  F2FP.SATFINITE.E4M3.F32.PACK_AB_MERGE_C R13, RZ, R6, RZ ;  /* 0x00000006ff0d723e */ /* 0x000fc600048070ff */
[----:B------:R0:W-:Y:S01]  /*22640*/  @!P0 STG.E.U8 desc[UR22][R24.64+0x1d8], R9 ;  /* 0x0001d80918008986 */ /* 0x0001e2000c101116 */
[----:B------:R-:W-:Y:S01]  /*22650*/  FMUL R4, R31, UR25 ;  /* 0x000000191f047c20 */ /* 0x000fe20008400000 */
[----:B------:R-:W-:Y:S02]  /*22660*/  FMUL R5, R32, UR25 ;  /* 0x0000001920057c20 */ /* 0x000fe40008400000 */
[----:B------:R-:W5:Y:S02]  /*22670*/  LDL.LU R32, [R1+0x440] ;  /* 0x0004400001207983 */ /* 0x000f640000300800 */
[----:B0-----:R-:W-:Y:S01]  /*22680*/  F2FP.SATFINITE.E4M3.F32.PACK_AB_MERGE_C R9, RZ, R4, RZ ;  /* 0x00000004ff09723e */ /* 0x001fe200048070ff */
[----:B------:R-:W-:Y:S01]  /*22690*/  FMUL R6, R30, UR25 ;  /* 0x000000191e067c20 */ /* 0x000fe20008400000 */
[----:B------:R-:W-:Y:S01]  /*226a0*/  @!P5 STG.E.U8 desc[UR22][R24.64+0x1d9], R11 ;  /* 0x0001d90b1800d986 */ /* 0x000fe2000c101116 */
[----:B------:R-:W-:-:S03]  /*226b0*/  F2FP.SATFINITE.E4M3.F32.PACK_AB_MERGE_C R7, RZ, R5, RZ ;  /* 0x00000005ff07723e */ /* 0x000fc600048070ff */
[----:B------:R0:W-:Y:S04]  /*226c0*/  @!P6 STG.E.U8 desc[UR22][R2.64+0x1e0], R13 ;  /* 0x0001e00d0200e986 */ /* 0x0001e8000c101116 */
[----:B------:R-:W5:Y:S04]  /*226d0*/  LDL.LU R31, [R1+0x444] ;  /* 0x00044400011f7983 */ /* 0x000f680000300800 */
[----:B------:R-:W5:Y:S01]  /*226e0*/  LDL.LU R30, [R1+0x44c] ;  /* 0x00044c00011e7983 */ /* 0x000f620000300800 */
[----:B---3--:R-:W-:-:S03]  /*226f0*/  FMUL R4, R29, UR25 ;  /* 0x000000191d047c20 */ /* 0x008fc60008400000 */
[----:B------:R-:W3:Y:S02]  /*22700*/  LDL.LU R29, [R1+0x448] ;  /* 0x00044800011d7983 */ /* 0x000ee40000300800 */
[----:B0-----:R-:W-:Y:S01]  /*22710*/  F2FP.SATFINITE.E4M3.F32.PACK_AB_MERGE_C R13, RZ, R4, RZ ;  /* 0x00000004ff0d723e */ /* 0x001fe200048070ff */
[----:B----4-:R-:W-:Y:S02]  /*22720*/  FMUL R4, R27, UR25 ;  /* 0x000000191b047c20 */ /* 0x010fe40008400000 */
[----:B------:R-:W4:Y:S01]  /*22730*/  LDL.LU R27, [R1+0x450] ;  /* 0x00045000011b7983 */ /* 0x000f220000300800 */
[----:B--2---:R-:W-:-:S03]  /*22740*/  FMUL R5, R26, UR25 ;  /* 0x000000191a057c20 */ /* 0x004fc60008400000 */
[----:B------:R-:W2:Y:S01]  /*22750*/  LDL.LU R26, [R1+0x454] ;  /* 0x00045400011a7983 */ /* 0x000ea20000300800 */
[----:B------:R-:W-:-:S04]  /*22760*/  ISETP.GE.AND P4, PT, R28, 0x1e2, PT ;  /* 0x000001e21c00780c */ /* 0x000fc80003f86270 */
[C---:B------:R-:W-:Y:S02]  /*22770*/  ISETP.LT.OR P2, PT, R0.reuse, 0x1, !P4 ;  /* 0x000000010000780c */ /* 0x040fe40006741670 */
[----:B------:R-:W-:Y:S02]  /*22780*/  ISETP.LT.OR P5, PT, R0, 0x9, !P4 ;  /* 0x000000090000780c */ /* 0x000fe400067a1670 */
[----:B------:R-:W-:Y:S02]  /*22790*/  ISETP.GE.AND P4, PT, R28, 0x1ea, PT ;  /* 0x000001ea1c00780c */ /* 0x000fe40003f86270 */
[----:B------:R-:W-:Y:S02]  /*227a0*/  ISETP.LT.OR P1, PT, R0, 0x9, !P1 ;  /* 0x000000090000780c */ /* 0x000fe40004f21670 */
[----:B------:R-:W-:-:S05]  /*227b0*/  ISETP.GE.AND P0, PT, R28, 0x1e9, PT ;  /* 0x000001e91c00780c */ /* 0x000fca0003f06270 */
[----:B------:R-:W-:Y:S01]  /*227c0*/  @!P2 STG.E.U8 desc[UR22][R2.64+0x1e1], R15 ;  /* 0x0001e10f0200a986 */ /* 0x000fe2000c101116 */
[C---:B------:R-:W-:Y:S02]  /*227d0*/  ISETP.LT.OR P2, PT, R0.reuse, 0x1, !P4 ;  /* 0x000000010000780c */ /* 0x040fe40006741670 */
[C---:B------:R-:W-:Y:S01]  /*227e0*/  ISETP.LT.OR P6, PT, R0.reuse, 0x1, !P0 ;  /* 0x000000010000780c */ /* 0x040fe200047c1670 */
[----:B------:R-:W-:Y:S01]  /*227f0*/  @!P5 STG.E.U8 desc[UR22][R24.64+0x1e1], R9 ;  /* 0x0001e1091800d986 */ /* 0x000fe2000c101116 */
[----:B------:R-:W-:Y:S02]  /*22800*/  F2FP.SATFINITE.E4M3.F32.PACK_AB_MERGE_C R11, RZ, R6, RZ ;  /* 0x00000006ff0b723e */ /* 0x000fe400048070ff */
[C---:B------:R-:W-:Y:S01]  /*22810*/  ISETP.LT.OR P0, PT, R0.reuse, 0x9, !P0 ;  /* 0x000000090000780c */ /* 0x040fe20004701670 */
[----:B------:R0:W-:Y:S01]  /*22820*/  @!P1 STG.E.U8 desc[UR22][R24.64+0x1e0], R7 ;  /* 0x0001e00718009986 */ /* 0x0001e2000c101116 */
[----:B------:R-:W-:Y:S02]  /*22830*/  ISETP.LT.OR P1, PT, R0, 0x9, !P4 ;  /* 0x000000090000780c */ /* 0x000fe40006721670 */
[----:B------:R-:W-:-:S03]  /*22840*/  ISETP.GE.AND P4, PT, R28, 0x1f2, PT ;  /* 0x000001f21c00780c */ /* 0x000fc60003f86270 */
[----:B------:R-:W-:Y:S01]  /*22850*/  @!P2 STG.E.U8 desc[UR22][R2.64+0x1e9], R13 ;  /* 0x0001e90d0200a986 */ /* 0x000fe2000c101116 */
[----:B------:R-:W-:-:S03]  /*22860*/  ISETP.GE.AND P2, PT, R28, 0x1f1, PT ;  /* 0x000001f11c00780c */ /* 0x000fc60003f46270 */
[----:B------:R1:W-:Y:S01]  /*22870*/  @!P6 STG.E.U8 desc[UR22][R2.64+0x1e8], R11 ;  /* 0x0001e80b0200e986 */ /* 0x0003e2000c101116 */
[C---:B------:R-:W-:Y:S02]  /*22880*/  ISETP.LT.OR P5, PT, R0.reuse, 0x1, !P2 ;  /* 0x000000010000780c */ /* 0x040fe400057a1670 */
[----:B------:R-:W-:Y:S02]  /*22890*/  ISETP.LT.OR P6, PT, R0, 0x1, !P4 ;  /* 0x000000010000780c */ /* 0x000fe400067c1670 */
[----:B0-----:R-:W-:Y:S01]  /*228a0*/  F2FP.SATFINITE.E4M3.F32.PACK_AB_MERGE_C R7, RZ, R4, RZ ;  /* 0x00000004ff07723e */ /* 0x001fe200048070ff */
[----:B------:R-:W-:Y:S01]  /*228b0*/  FMUL R4, R34, UR25 ;  /* 0x0000001922047c20 */ /* 0x000fe20008400000 */
[----:B------:R-:W-:Y:S01]  /*228c0*/  F2FP.SATFINITE.E4M3.F32.PACK_AB_MERGE_C R9, RZ, R5, RZ ;  /* 0x00000005ff09723e */ /* 0x000fe200048070ff */
[----:B-----5:R-:W-:Y:S02]  /*228d0*/  FMUL R5, R33, UR25 ;  /* 0x0000001921057c20 */ /* 0x020fe40008400000 */
[----:B------:R-:W-:Y:S01]  /*228e0*/  @!P0 STG.E.U8 desc[UR22][R24.64+0x1e8], R7 ;  /* 0x0001e80718008986 */ /* 0x000fe2000c101116 */
[----:B------:R-:W-:-:S02]  /*228f0*/  ISETP.LT.OR P0, PT, R0, 0x9, !P2 ;  /* 0x000000090000780c */ /* 0x000fc40005701670 */
[----:B-1----:R-:W-:Y:S01]  /*22900*/  F2FP.SATFINITE.E4M3.F32.PACK_AB_MERGE_C R11, RZ, R4, RZ ;  /* 0x00000004ff0b723e */ /* 0x002fe200048070ff */
[----:B------:R0:W-:Y:S01]  /*22910*/  @!P1 STG.E.U8 desc[UR22][R24.64+0x1e9], R9 ;  /* 0x0001e90918009986 */ /* 0x0001e2000c101116 */
[----:B------:R-:W-:Y:S02]  /*22920*/  F2FP.SATFINITE.E4M3.F32.PACK_AB_MERGE_C R13, RZ, R5, RZ ;  /* 0x00000005ff0d723e */ /* 0x000fe400048070ff */
[C---:B------:R-:W-:Y:S02]  /*22930*/  ISETP.GE.AND P1, PT, R28.reuse, 0x1fa, PT ;  /* 0x000001fa1c00780c */ /* 0x040fe40003f26270 */
[----:B------:R-:W-:Y:S01]  /*22940*/  ISETP.GE.AND P2, PT, R28, 0x1f9, PT ;  /* 0x000001f91c00780c */ /* 0x000fe20003f46270 */
[----:B------:R-:W-:Y:S01]  /*22950*/  FMUL R4, R32, UR25 ;  /* 0x0000001920047c20 */ /* 0x000fe20008400000 */
[----:B------:R1:W-:Y:S01]  /*22960*/  @!P5 STG.E.U8 desc[UR22][R2.64+0x1f0], R11 ;  /* 0x0001f00b0200d986 */ /* 0x0003e2000c101116 */
[C---:B------:R-:W-:Y:S02]  /*22970*/  ISETP.LT.OR P4, PT, R0.reuse, 0x9, !P4 ;  /* 0x000000090000780c */ /* 0x040fe40006781670 */
[C---:B------:R-:W-:Y:S01]  /*22980*/  ISETP.LT.OR P5, PT, R0.reuse, 0x1, !P2 ;  /* 0x000000010000780c */ /* 0x040fe200057a1670 */
[----:B------:R5:W-:Y:S01]  /*22990*/  @!P6 STG.E.U8 desc[UR22][R2.64+0x1f1], R13 ;  /* 0x0001f10d0200e986 */ /* 0x000be2000c101116 */
[----:B------:R-:W-:-:S02]  /*229a0*/  ISETP.LT.OR P6, PT, R0, 0x1, !P1 ;  /* 0x000000010000780c */ /* 0x000fc40004fc1670 */
[C---:B------:R-:W-:Y:S02]  /*229b0*/  ISETP.LT.OR P2, PT, R0.reuse, 0x9, !P2 ;  /* 0x000000090000780c */ /* 0x040fe40005741670 */
[----:B------:R-:W-:Y:S02]  /*229c0*/  ISETP.LT.OR P1, PT, R0, 0x9, !P1 ;  /* 0x000000090000780c */ /* 0x000fe40004f21670 */
[----:B------:R-:W-:Y:S01]  /*229d0*/  F2FP.SATFINITE.E4M3.F32.PACK_AB_MERGE_C R15, RZ, R4, RZ ;  /* 0x00000004ff0f723e */ /* 0x000fe200048070ff */
[----:B------:R-:W-:Y:S01]  /*229e0*/  FMUL R0, R31, UR25 ;  /* 0x000000191f007c20 */ /* 0x000fe20008400000 */
[----:B------:R-:W-:-:S04]  /*229f0*/  FMUL R5, R30, UR25 ;  /* 0x000000191e057c20 */ /* 0x000fc80008400000 */
[----:B0-----:R-:W-:Y:S02]  /*22a00*/  F2FP.SATFINITE.E4M3.F32.PACK_AB_MERGE_C R9, RZ, R0, RZ ;  /* 0x00000000ff09723e */ /* 0x001fe400048070ff */
[----:B-1----:R-:W-:Y:S01]  /*22a10*/  F2FP.SATFINITE.E4M3.F32.PACK_AB_MERGE_C R11, RZ, R5, RZ ;  /* 0x00000005ff0b723e */ /* 0x002fe200048070ff */
[----:B------:R0:W-:Y:S04]  /*22a20*/  @!P0 STG.E.U8 desc[UR22][R24.64+0x1f0], R15 ;  /* 0x0001f00f18008986 */ /* 0x0001e8000c101116 */
[----:B------:R0:W-:Y:S04]  /*22a30*/  @!P4 STG.E.U8 desc[UR22][R24.64+0x1f1], R9 ;  /* 0x0001f1091800c986 */ /* 0x0001e8000c101116 */
[----:B------:R0:W-:Y:S01]  /*22a40*/  @!P6 STG.E.U8 desc[UR22][R2.64+0x1f9], R11 ;  /* 0x0001f90b0200e986 */ /* 0x0001e2000c101116 */
[----:B---3--:R-:W-:-:S05]  /*22a50*/  FMUL R4, R29, UR25 ;  /* 0x000000191d047c20 */ /* 0x008fca0008400000 */
[----:B------:R-:W-:-:S05]  /*22a60*/  F2FP.SATFINITE.E4M3.F32.PACK_AB_MERGE_C R5, RZ, R4, RZ ;  /* 0x00000004ff05723e */ /* 0x000fca00048070ff */
[----:B------:R0:W-:Y:S01]  /*22a70*/  @!P5 STG.E.U8 desc[UR22][R2.64+0x1f8], R5 ;  /* 0x0001f8050200d986 */ /* 0x0001e2000c101116 */
[----:B----4-:R-:W-:-:S05]  /*22a80*/  FMUL R6, R27, UR25 ;  /* 0x000000191b067c20 */ /* 0x010fca0008400000 */
[----:B-----5:R-:W-:Y:S01]  /*22a90*/  F2FP.SATFINITE.E4M3.F32.PACK_AB_MERGE_C R13, RZ, R6, RZ ;  /* 0x00000006ff0d723e */ /* 0x020fe200048070ff */
[----:B--2---:R-:W-:-:S05]  /*22aa0*/  FMUL R7, R26, UR25 ;  /* 0x000000191a077c20 */ /* 0x004fca0008400000 */
[----:B------:R-:W-:Y:S01]  /*22ab0*/  F2FP.SATFINITE.E4M3.F32.PACK_AB_MERGE_C R7, RZ, R7, RZ ;  /* 0x00000007ff07723e */ /* 0x000fe200048070ff */
[----:B------:R0:W-:Y:S04]  /*22ac0*/  @!P2 STG.E.U8 desc[UR22][R24.64+0x1f8], R13 ;  /* 0x0001f80d1800a986 */ /* 0x0001e8000c101116 */
[----:B------:R0:W-:Y:S02]  /*22ad0*/  @!P1 STG.E.U8 desc[UR22][R24.64+0x1f9], R7 ;  /* 0x0001f90718009986 */ /* 0x0001e4000c101116 */
.L_x_554:
[----:B------:R-:W-:Y:S05]  /*22ae0*/  BSYNC B0 ;  /* 0x0000000000007941 */ /* 0x000fea0003800000 */
.L_x_40:
[----:B------:R-:W2:Y:S01]  /*22af0*/  LDL.LU R22, [R1+0x464] ;  /* 0x0004640001167983 */ /* 0x000ea20000300800 */
[----:B0-----:R-:W-:Y:S01]  /*22b00*/  IMAD.U32 R3, RZ, RZ, UR18 ;  /* 0x00000012ff037e24 */ /* 0x001fe2000f8e00ff */
[----:B------:R-:W-:Y:S02]  /*22b10*/  ULDC.64 UR6, c[0x0][0x650] ;  /* 0x0001940000067ab9 */ /* 0x000fe40000000a00 */
[----:B------:R-:W2:Y:S01]  /*22b20*/  LDL.LU R19, [R1+0x468] ;  /* 0x0004680001137983 */ /* 0x000ea20000300800 */
[----:B-----5:R-:W-:Y:S01]  /*22b30*/  IMAD.U32 R0, RZ, RZ, UR20 ;  /* 0x00000014ff007e24 */ /* 0x020fe2000f8e00ff */
[----:B------:R0:W-:Y:S01]  /*22b40*/  SYNCS.ARRIVE.TRANS64.A1T0 RZ, [R3+UR29], RZ ;  /* 0x000000ff03ff79a7 */ /* 0x0001e2000810001d */
[----:B------:R-:W-:Y:S02]  /*22b50*/  IMAD.U32 R2, RZ, RZ, UR20 ;  /* 0x00000014ff027e24 */ /* 0x000fe4000f8e00ff */
[----:B--234-:R-:W-:Y:S02]  /*22b60*/  IMAD.MOV.U32 R4, RZ, RZ, -0x1 ;  /* 0xffffffffff047424 */ /* 0x01cfe400078e00ff */
[----:B0-----:R-:W-:Y:S01]  /*22b70*/  IMAD.U32 R3, RZ, RZ, UR15 ;  /* 0x0000000fff037e24 */ /* 0x001fe2000f8e00ff */
[----:B------:R-:W-:-:S02]  /*22b80*/  LEA R19, P0, R0, R19, 0x1 ;  /* 0x0000001300137211 */ /* 0x000fc400078008ff */
[----:B------:R-:W-:Y:S02]  /*22b90*/  PRMT R0, RZ, 0x7610, R0 ;  /* 0x00007610ff007816 */ /* 0x000fe40000000000 */
[----:B------:R-:W-:Y:S01]  /*22ba0*/  LEA.HI.X R22, R2, R22, R3, 0x1, P0 ;  /* 0x0000001602167211 */ /* 0x000fe200000f0c03 */
[----:B------:R-:W-:Y:S01]  /*22bb0*/  IMAD.MOV.U32 R2, RZ, RZ, -0x1 ;  /* 0xffffffffff027424 */ /* 0x000fe200078e00ff */
[----:B------:R0:W-:Y:S01]  /*22bc0*/  STL [R1+0x468], R19 ;  /* 0x0004681301007387 */ /* 0x0001e20000100800 */
[----:B------:R-:W-:Y:S01]  /*22bd0*/  IMAD.MOV.U32 R3, RZ, RZ, -0x1 ;  /* 0xffffffffff037424 */ /* 0x000fe200078e00ff */
[----:B------:R-:W-:Y:S02]  /*22be0*/  ISETP.GE.U32.AND P0, PT, R19, UR6, PT ;  /* 0x0000000613007c0c */ /* 0x000fe4000bf06070 */
[----:B------:R0:W-:Y:S02]  /*22bf0*/  STL [R1+0x464], R22 ;  /* 0x0004641601007387 */ /* 0x0001e40000100800 */
[----:B------:R-:W-:-:S02]  /*22c00*/  ISETP.GE.U32.AND.EX P0, PT, R22, UR7, PT, P0 ;  /* 0x0000000716007c0c */ /* 0x000fc4000bf06100 */
[----:B------:R0:W-:Y:S04]  /*22c10*/  STL [R1+0x46c], R4 ;  /* 0x00046c0401007387 */ /* 0x0001e80000100800 */
[----:B------:R0:W-:Y:S04]  /*22c20*/  STL [R1+0x458], R2 ;  /* 0x0004580201007387 */ /* 0x0001e80000100800 */
[----:B------:R0:W-:Y:S03]  /*22c30*/  STL [R1+0x470], R3 ;  /* 0x0004700301007387 */ /* 0x0001e60000100800 */
[----:B------:R-:W-:Y:S05]  /*22c40*/  @P0 BRA `(.L_x_555) ;  /* 0x0000000400740947 */ /* 0x000fea0003800000 */
[----:B------:R-:W2:Y:S01]  /*22c50*/  S2R R14, SR_CTAID.X ;  /* 0x00000000000e7919 */ /* 0x000ea20000002500 */
[----:B------:R-:W3:Y:S01]  /*22c60*/  LDC.64 R8, c[0x0][0x628] ;  /* 0x00018a00ff087b82 */ /* 0x000ee20000000a00 */
[----:B------:R-:W-:Y:S01]  /*22c70*/  ULDC UR6, c[0x0][0x150] ;  /* 0x0000540000067ab9 */ /* 0x000fe20000000800 */
[----:B------:R-:W-:Y:S01]  /*22c80*/  IMAD.MOV.U32 R6, RZ, RZ, R19 ;  /* 0x000000ffff067224 */ /* 0x000fe200078e0013 */
[----:B------:R-:W4:Y:S01]  /*22c90*/  S2R R16, SR_CTAID.Y ;  /* 0x0000000000107919 */ /* 0x000f220000002600 */
[----:B------:R-:W-:-:S04]  /*22ca0*/  IMAD.MOV.U32 R7, RZ, RZ, R22 ;  /* 0x000000ffff077224 */ /* 0x000fc800078e0016 */
[----:B------:R-:W0:Y:S08]  /*22cb0*/  LDC R17, c[0x0][0x144] ;  /* 0x00005100ff117b82 */ /* 0x000e300000000800 */
[----:B------:R-:W0:Y:S08]  /*22cc0*/  LDC R10, c[0x0][0x630] ;  /* 0x00018c00ff0a7b82 */ /* 0x000e300000000800 */
[----:B------:R-:W0:Y:S01]  /*22cd0*/  LDC.64 R12, c[0x0][0x620] ;  /* 0x00018800ff0c7b82 */ /* 0x000e220000000a00 */
[----:B---3--:R-:W-:-:S04]  /*22ce0*/  ISETP.NE.U32.AND P0, PT, R8, RZ, PT ;  /* 0x000000ff0800720c */ /* 0x008fc80003f05070 */
[----:B------:R-:W-:Y:S02]  /*22cf0*/  ISETP.NE.AND.EX P0, PT, R9, RZ, PT, P0 ;  /* 0x000000ff0900720c */ /* 0x000fe40003f05300 */
[----:B--2---:R-:W-:-:S05]  /*22d00*/  I2FP.F32.U32 R0, R14 ;  /* 0x0000000e00007245 */ /* 0x004fca0000201000 */
[----:B------:R-:W-:-:S04]  /*22d10*/  FMUL R0, R0, UR6 ;  /* 0x0000000600007c20 */ /* 0x000fc80008400000 */
[----:B------:R2:W3:Y:S02]  /*22d20*/  F2I.U32.TRUNC.NTZ R15, R0 ;  /* 0x00000000000f7305 */ /* 0x0004e4000020f000 */
[----:B----4-:R-:W-:Y:S05]  /*22d30*/  @!P0 BRA `(.L_x_556) ;  /* 0x0000000000288947 */ /* 0x010fea0003800000 */
[----:B--2---:R-:W2:Y:S02]  /*22d40*/  LDC R0, c[0x0][0x634] ;  /* 0x00018d00ff007b82 */ /* 0x004ea40000000800 */
[----:B--2---:R-:W-:-:S05]  /*22d50*/  IADD3 R7, P0, R19, R0, RZ ;  /* 0x0000000013077210 */ /* 0x004fca0007f1e0ff */
[----:B------:R-:W-:-:S04]  /*22d60*/  IMAD.X R11, RZ, RZ, R22, P0 ;  /* 0x000000ffff0b7224 */ /* 0x000fc800000e0616 */
[----:B0-----:R-:W-:-:S04]  /*22d70*/  IMAD.WIDE.U32 R2, R11, R8, RZ ;  /* 0x000000080b027225 */ /* 0x001fc800078e00ff */
[----:B------:R-:W-:-:S04]  /*22d80*/  IMAD.WIDE.U32 R4, P0, R7, R9, R2 ;  /* 0x0000000907047225 */ /* 0x000fc80007800002 */
[----:B------:R-:W-:-:S04]  /*22d90*/  IMAD.WIDE.U32 R2, R7, R8, RZ ;  /* 0x0000000807027225 */ /* 0x000fc800078e00ff */
[----:B------:R-:W-:Y:S01]  /*22da0*/  IMAD.X R7, RZ, RZ, RZ, P0 ;  /* 0x000000ffff077224 */ /* 0x000fe200000e06ff */
[----:B------:R-:W-:Y:S01]  /*22db0*/  IADD3 RZ, P0, R3, R4, RZ ;  /* 0x0000000403ff7210 */ /* 0x000fe20007f1e0ff */
[----:B------:R-:W-:-:S04]  /*22dc0*/  IMAD.MOV.U32 R6, RZ, RZ, R5 ;  /* 0x000000ffff067224 */ /* 0x000fc800078e0005 */
[----:B------:R-:W-:-:S08]  /*22dd0*/  IMAD.WIDE.U32.X R6, R11, R9, R6, P0 ;  /* 0x000000090b067225 */ /* 0x000fd000000e0406 */
.L_x_556:
[-CC-:B0-----:R-:W-:Y:S01]  /*22de0*/  SHF.R.U64 R11, R6, R10.reuse, R7.reuse ;  /* 0x0000000a060b7219 */ /* 0x181fe20000001207 */
[----:B------:R-:W0:Y:S01]  /*22df0*/  LDC.64 R20, c[0x0][0x640] ;  /* 0x00019000ff147b82 */ /* 0x000e220000000a00 */
[----:B--2---:R-:W-:Y:S01]  /*22e00*/  SHF.R.U32.HI R0, RZ, R10, R7 ;  /* 0x0000000aff007219 */ /* 0x004fe20000011607 */
[----:B------:R-:W-:Y:S01]  /*22e10*/  IMAD.MOV.U32 R2, RZ, RZ, R19 ;  /* 0x000000ffff027224 */ /* 0x000fe200078e0013 */
[----:B------:R-:W-:Y:S01]  /*22e20*/  IADD3 R5, P0, RZ, -R11, RZ ;  /* 0x8000000bff057210 */ /* 0x000fe20007f1e0ff */
[----:B---3--:R-:W-:Y:S01]  /*22e30*/  IMAD.MOV R15, RZ, RZ, -R15 ;  /* 0x000000ffff0f7224 */ /* 0x008fe200078e0a0f */
[----:B------:R-:W-:Y:S01]  /*22e40*/  ULDC UR6, c[0x0][0x154] ;  /* 0x0000550000067ab9 */ /* 0x000fe20000000800 */
[----:B------:R-:W-:Y:S02]  /*22e50*/  IMAD.MOV.U32 R7, RZ, RZ, 0x1 ;  /* 0x00000001ff077424 */ /* 0x000fe400078e00ff */
[----:B------:R-:W2:Y:S01]  /*22e60*/  LDC R4, c[0x0][0x618] ;  /* 0x00018600ff047b82 */ /* 0x000ea20000000800 */
[----:B------:R-:W-:-:S02]  /*22e70*/  IMAD.X R3, RZ, RZ, ~R0, P0 ;  /* 0x000000ffff037224 */ /* 0x000fc400000e0e00 */
[----:B------:R-:W-:Y:S02]  /*22e80*/  IMAD R17, R17, R15, R14 ;  /* 0x0000000f11117224 */ /* 0x000fe400078e020e */
[-C--:B------:R-:W-:Y:S02]  /*22e90*/  IMAD R0, R3, R12.reuse, RZ ;  /* 0x0000000c03007224 */ /* 0x080fe400078e02ff */
[----:B------:R-:W-:Y:S01]  /*22ea0*/  IMAD.MOV.U32 R3, RZ, RZ, R22 ;  /* 0x000000ffff037224 */ /* 0x000fe200078e0016 */
[----:B------:R-:W3:Y:S01]  /*22eb0*/  LDC R6, c[0x0][0x608] ;  /* 0x00018200ff067b82 */ /* 0x000ee20000000800 */
[----:B------:R-:W-:-:S04]  /*22ec0*/  IMAD.WIDE.U32 R2, R5, R12, R2 ;  /* 0x0000000c05027225 */ /* 0x000fc800078e0002 */
[----:B------:R-:W-:-:S03]  /*22ed0*/  IMAD R5, R5, R13, R0 ;  /* 0x0000000d05057224 */ /* 0x000fc600078e0200 */
[----:B------:R-:W4:Y:S01]  /*22ee0*/  LDC R18, c[0x0][0x658] ;  /* 0x00019600ff127b82 */ /* 0x000f220000000800 */
[----:B------:R-:W-:Y:S01]  /*22ef0*/  I2FP.F32.U32 R0, R16 ;  /* 0x0000001000007245 */ /* 0x000fe20000201000 */
[----:B------:R-:W-:Y:S01]  /*22f00*/  IMAD.IADD R3, R3, 0x1, R5 ;  /* 0x0000000103037824 */ /* 0x000fe200078e0205 */
[----:B0-----:R-:W-:Y:S01]  /*22f10*/  ISETP.NE.U32.AND P0, PT, R20, RZ, PT ;  /* 0x000000ff1400720c */ /* 0x001fe20003f05070 */
[----:B------:R-:W-:Y:S02]  /*22f20*/  IMAD.MOV.U32 R5, RZ, RZ, -0x1 ;  /* 0xffffffffff057424 */ /* 0x000fe400078e00ff */
[----:B------:R-:W-:Y:S02]  /*22f30*/  FMUL R0, R0, UR6 ;  /* 0x0000000600007c20 */ /* 0x000fe40008400000 */
[----:B------:R-:W0:Y:S01]  /*22f40*/  LDC R15, c[0x0][0x148] ;  /* 0x00005200ff0f7b82 */ /* 0x000e220000000800 */
[----:B--2---:R-:W-:Y:S01]  /*22f50*/  SHF.R.U64 R10, R2, R4, R3 ;  /* 0x00000004020a7219 */ /* 0x004fe20000001203 */
[----:B------:R2:W0:Y:S01]  /*22f60*/  F2I.U32.TRUNC.NTZ R13, R0 ;  /* 0x00000000000d7305 */ /* 0x000422000020f000 */
[----:B------:R-:W-:-:S02]  /*22f70*/  ISETP.NE.AND.EX P0, PT, R21, RZ, PT, P0 ;  /* 0x000000ff1500720c */ /* 0x000fc40003f05300 */
[----:B------:R-:W-:-:S03]  /*22f80*/  SHF.R.U32.HI R3, RZ, R4, R3 ;  /* 0x00000004ff037219 */ /* 0x000fc60000011603 */
[----:B------:R-:W0:Y:S01]  /*22f90*/  LDC R14, c[0x0][0x600] ;  /* 0x00018000ff0e7b82 */ /* 0x000e220000000800 */
[-CC-:B---3--:R-:W-:Y:S02]  /*22fa0*/  SHF.R.U64 R8, R10, R6.reuse, R3.reuse ;  /* 0x000000060a087219 */ /* 0x188fe40000001203 */
[----:B------:R-:W-:-:S05]  /*22fb0*/  SHF.R.U32.HI R3, RZ, R6, R3 ;  /* 0x00000006ff037219 */ /* 0x000fca0000011603 */
[----:B------:R-:W3:Y:S01]  /*22fc0*/  LDC R22, c[0x0][0x648] ;  /* 0x00019200ff167b82 */ /* 0x000ee20000000800 */
[-CC-:B----4-:R-:W-:Y:S02]  /*22fd0*/  SHF.R.U64 R12, R8, R18.reuse, R3.reuse ;  /* 0x00000012080c7219 */ /* 0x190fe40000001203 */
[-C--:B------:R-:W-:Y:S02]  /*22fe0*/  SHF.L.U32 R5, R5, R18.reuse, RZ ;  /* 0x0000001205057219 */ /* 0x080fe400000006ff */
[-C--:B------:R-:W-:Y:S01]  /*22ff0*/  SHF.R.U32.HI R3, RZ, R18.reuse, R3 ;  /* 0x00000012ff037219 */ /* 0x080fe20000011603 */
[----:B------:R-:W-:Y:S01]  /*23000*/  IMAD.MOV.U32 R2, RZ, RZ, R12 ;  /* 0x000000ffff027224 */ /* 0x000fe200078e000c */
[----:B------:R-:W-:Y:S01]  /*23010*/  SHF.L.U32 R18, R7, R18, RZ ;  /* 0x0000001207127219 */ /* 0x000fe200000006ff */
[----:B------:R-:W4:Y:S01]  /*23020*/  LDC R23, c[0x0][0x638] ;  /* 0x00018e00ff177b82 */ /* 0x000f220000000800 */
[----:B------:R-:W-:-:S07]  /*23030*/  LOP3.LUT R19, RZ, R5, RZ, 0x33, !PT ;  /* 0x00000005ff137212 */ /* 0x000fce00078e33ff */
[----:B------:R-:W0:Y:S01]  /*23040*/  LDC R24, c[0x0][0x610] ;  /* 0x00018400ff187b82 */ /* 0x000e220000000800 */
[----:B--2---:R-:W-:Y:S05]  /*23050*/  @!P0 BRA `(.L_x_557) ;  /* 0x0000000000288947 */ /* 0x004fea0003800000 */
        /* <DEDUP_REMOVED lines=10> */
.L_x_557:
[----:B---3--:R-:W-:Y:S01]  /*23100*/  SHF.R.U64 R0, R2, R22, R3 ;  /* 0x0000001602007219 */ /* 0x008fe20000001203 */
[----:B0-----:R-:W-:Y:S01]  /*23110*/  VIADD R7, R14, 0xffffffff ;  /* 0xffffffff0e077836 */ /* 0x001fe20000000000 */
[----:B------:R-:W-:Y:S01]  /*23120*/  LOP3.LUT R5, R8, R19, RZ, 0xc0, !PT ;  /* 0x0000001308057212 */ /* 0x000fe200078ec0ff */
[----:B------:R-:W-:Y:S02]  /*23130*/  IMAD.MOV R13, RZ, RZ, -R13 ;  /* 0x000000ffff0d7224 */ /* 0x000fe400078e0a0d */
[----:B------:R-:W-:Y:S02]  /*23140*/  IMAD.MOV R3, RZ, RZ, -R0 ;  /* 0x000000ffff037224 */ /* 0x000fe400078e0a00 */
[----:B------:R-:W-:Y:S01]  /*23150*/  IMAD R2, R18, R0, R5 ;  /* 0x0000000012027224 */ /* 0x000fe200078e0205 */
[----:B------:R-:W-:Y:S01]  /*23160*/  LOP3.LUT R5, R10, R7, RZ, 0xc0, !PT ;  /* 0x000000070a057212 */ /* 0x000fe200078ec0ff */
[----:B------:R-:W-:Y:S02]  /*23170*/  @P3 IMAD R17, R15, R13, R16 ;  /* 0x0000000d0f113224 */ /* 0x000fe400078e0210 */
[----:B----4-:R-:W-:-:S02]  /*23180*/  IMAD R0, R3, R23, R12 ;  /* 0x0000001703007224 */ /* 0x010fc400078e020c */
[----:B------:R-:W-:Y:S02]  /*23190*/  IMAD.MOV.U32 R4, RZ, RZ, 0x1 ;  /* 0x00000001ff047424 */ /* 0x000fe400078e00ff */
[----:B------:R-:W-:Y:S02]  /*231a0*/  IMAD R2, R2, R24, R17 ;  /* 0x0000001802027224 */ /* 0x000fe400078e0211 */
[----:B------:R-:W-:Y:S01]  /*231b0*/  IMAD R3, R0, R14, R5 ;  /* 0x0000000e00037224 */ /* 0x000fe200078e0205 */
[----:B------:R-:W-:-:S04]  /*231c0*/  PRMT R0, R4, 0x7610, R0 ;  /* 0x0000761004007816 */ /* 0x000fc80000000000 */
[----:B------:R-:W-:Y:S02]  /*231d0*/  SEL R4, R3, R2, !P3 ;  /* 0x0000000203047207 */ /* 0x000fe40005800000 */
[----:B------:R-:W-:-:S03]  /*231e0*/  SEL R2, R2, R3, !P3 ;  /* 0x0000000302027207 */ /* 0x000fc60005800000 */
[----:B------:R2:W-:Y:S04]  /*231f0*/  STL [R1+0x470], R4 ;  /* 0x0004700401007387 */ /* 0x0005e80000100800 */
[----:B------:R2:W-:Y:S04]  /*23200*/  STL [R1+0x458], R11 ;  /* 0x0004580b01007387 */ /* 0x0005e80000100800 */
[----:B------:R2:W-:Y:S02]  /*23210*/  STL [R1+0x46c], R2 ;  /* 0x00046c0201007387 */ /* 0x0005e40000100800 */
.L_x_555:
[----:B------:R-:W-:Y:S01]  /*23220*/  LOP3.LUT P0, RZ, R0, 0xff, RZ, 0xc0, !PT ;  /* 0x000000ff00ff7812 */ /* 0x000fe2000780c0ff */
[----:B------:R-:W-:-:S12]  /*23230*/  ULOP3.LUT UR30, UR30, 0x1, URZ, 0x3c, !UPT ;  /* 0x000000011e1e7892 */ /* 0x000fd8000f8e3c3f */
[----:B------:R-:W-:Y:S05]  /*23240*/  @P0 BRA `(.L_x_558) ;  /* 0xfffffde400ac0947 */ /* 0x000fea000383ffff */
[----:B------:R-:W-:Y:S05]  /*23250*/  EXIT ;  /* 0x000000000000794d */ /* 0x000fea0003800000 */
.L_x_18:
[----:B------:R-:W-:-:S08]  /*23260*/  ISETP.NE.AND P0, PT, RZ, UR6, PT ;  /* 0x00000006ff007c0c */ /* 0x000fd0000bf05270 */
[----:B0123--:R-:W0:-:S00]  /*23270*/  USETMAXREG.DEALLOC.CTAPOOL 0x18 ;  /* 0x00000018000079c8 */ /* 0x00fe0000080e0500 */
[----:B------:R-:W-:Y:S05]  /*23280*/  @P0 EXIT ;  /* 0x000000000000094d */ /* 0x000fea0003800000 */
[----:B0-----:R-:W-:Y:S01]  /*23290*/  LOP3.LUT P0, RZ, R0, 0xff, RZ, 0xc0, !PT ;  /* 0x000000ff00ff7812 */ /* 0x001fe2000780c0ff */
[----:B------:R-:W-:Y:S02]  /*232a0*/  IMAD.MOV.U32 R0, RZ, RZ, 0x1 ;  /* 0x00000001ff007424 */ /* 0x000fe400078e00ff */
[----:B------:R-:W-:-:S10]  /*232b0*/  IMAD.MOV.U32 R6, RZ, RZ, RZ ;  /* 0x000000ffff067224 */ /* 0x000fd400078e00ff */
[----:B------:R-:W-:Y:S05]  /*232c0*/  @!P0 BRA `(.L_x_559) ;  /* 0x0000000c00608947 */ /* 0x000fea0003800000 */
[----:B------:R-:W0:Y:S01]  /*232d0*/  S2R R10, SR_CgaCtaId ;  /* 0x00000000000a7919 */ /* 0x000e220000008800 */
[----:B------:R-:W-:Y:S01]  /*232e0*/  LOP3.LUT P0, RZ, R3, 0x1f, RZ, 0xc0, !PT ;  /* 0x0000001f03ff7812 */ /* 0x000fe2000780c0ff */
[----:B------:R-:W-:Y:S01]  /*232f0*/  ULDC UR5, c[0x0][0x658] ;  /* 0x0001960000057ab9 */ /* 0x000fe20000000800 */
[----:B------:R-:W-:Y:S01]  /*23300*/  UMOV UR6, 0xffffffff ;  /* 0xffffffff00067882 */ /* 0x000fe20000000000 */
[----:B------:R-:W-:Y:S01]  /*23310*/  BSSY B0, `(.L_x_559) ;  /* 0x00000d3000007945 */ /* 0x000fe20003800000 */
[----:B------:R-:W-:Y:S01]  /*23320*/  USHF.L.U32 UR6, UR6, UR5, URZ ;  /* 0x0000000506067299 */ /* 0x000fe2000800063f */
[C---:B------:R-:W-:Y:S01]  /*23330*/  ISETP.NE.AND P2, PT, R2.reuse, RZ, PT ;  /* 0x000000ff0200720c */ /* 0x040fe20003f45270 */
[----:B------:R-:W-:Y:S01]  /*23340*/  IMAD.MOV.U32 R8, RZ, RZ, 0x1 ;  /* 0x00000001ff087424 */ /* 0x000fe200078e00ff */
[----:B------:R-:W-:Y:S01]  /*23350*/  ISETP.NE.OR P0, PT, R2, RZ, !P0 ;  /* 0x000000ff0200720c */ /* 0x000fe20004705670 */
[----:B------:R-:W-:Y:S01]  /*23360*/  IMAD.MOV.U32 R0, RZ, RZ, 0x1 ;  /* 0x00000001ff007424 */ /* 0x000fe200078e00ff */
[----:B------:R-:W-:Y:S01]  /*23370*/  ULDC UR4, c[0x0][0x600] ;  /* 0x0001800000047ab9 */ /* 0x000fe20000000800 */
[----:B------:R-:W-:Y:S01]  /*23380*/  IMAD.MOV.U32 R6, RZ, RZ, RZ ;  /* 0x000000ffff067224 */ /* 0x000fe200078e00ff */
[----:B------:R-:W-:Y:S01]  /*23390*/  UMOV UR7, 0x1 ;  /* 0x0000000100077882 */ /* 0x000fe20000000000 */
[----:B------:R-:W-:-:S02]  /*233a0*/  UIADD3 UR26, UR14, 0x1, URZ ;  /* 0x000000010e1a7890 */ /* 0x000fc4000fffe03f */
[----:B------:R-:W-:Y:S02]  /*233b0*/  ULOP3.LUT UR27, UR13, 0x2, URZ, 0xfc, !UPT ;  /* 0x000000020d1b7892 */ /* 0x000fe4000f8efc3f */
[----:B------:R-:W-:Y:S02]  /*233c0*/  UIADD3 UR4, UR4, -0x1, URZ ;  /* 0xffffffff04047890 */ /* 0x000fe4000fffe03f */
[----:B------:R-:W-:Y:S02]  /*233d0*/  USHF.L.U32 UR22, UR7, UR5, URZ ;  /* 0x0000000507167299 */ /* 0x000fe4000800063f */
[----:B------:R-:W-:Y:S01]  /*233e0*/  ULOP3.LUT UR19, URZ, UR6, URZ, 0x33, !UPT ;  /* 0x000000063f137292 */ /* 0x000fe2000f8e333f */
[----:B------:R-:W-:Y:S01]  /*233f0*/  ULDC.64 UR24, c[0x0][0x198] ;  /* 0x0000660000187ab9 */ /* 0x000fe20000000a00 */
[C---:B0-----:R-:W-:Y:S02]  /*23400*/  IMAD.SHL.U32 R14, R10.reuse, 0x100, RZ ;  /* 0x000001000a0e7824 */ /* 0x041fe400078e00ff */
[----:B------:R-:W-:-:S03]  /*23410*/  IMAD.SHL.U32 R10, R10, 0x2000, RZ ;  /* 0x000020000a0a7824 */ /* 0x000fc600078e00ff */
[----:B------:R-:W-:Y:S02]  /*23420*/  LOP3.LUT R14, R14, 0x100, RZ, 0xc0, !PT ;  /* 0x000001000e0e7812 */ /* 0x000fe400078ec0ff */
[----:B------:R-:W-:-:S07]  /*23430*/  LOP3.LUT R10, R10, 0x2000, RZ, 0xc0, !PT ;  /* 0x000020000a0a7812 */ /* 0x000fce00078ec0ff */
.L_x_571:
[----:B------:R-:W-:-:S03]  /*23440*/  UMOV UR5, 0xffffffff ;  /* 0xffffffff00057882 */ /* 0x000fc60000000000 */
[----:B01----:R-:W-:Y:S05]  /*23450*/  BRA.DIV UR5, `(.L_x_560) ;  /* 0x0000001605487947 */ /* 0x003fea000b800000 */
[----:B------:R-:W-:-:S13]  /*23460*/  ELECT P1, URZ, PT ;  /* 0x00000000003f782f */ /* 0x000fda0003820000 */
.L_x_592:
[----:B------:R-:W0:Y:S01]  /*23470*/  LDC R2, c[0x0][0x28c] ;  /* 0x0000a300ff027b82 */ /* 0x000e220000000800 */
[----:B------:R-:W-:Y:S01]  /*23480*/  BSSY B1, `(.L_x_561) ;  /* 0x000003d000017945 */ /* 0x000fe20003800000 */
[----:B0-----:R-:W-:-:S13]  /*23490*/  ISETP.LT.OR P1, PT, R2, 0x1, !P1 ;  /* 0x000000010200780c */ /* 0x001fda0004f21670 */
[----:B------:R-:W-:Y:S05]  /*234a0*/  @P1 BRA `(.L_x_562) ;  /* 0x0000000000e81947 */ /* 0x000fea0003800000 */
[----:B------:R-:W2:Y:S04]  /*234b0*/  LDL.LU R4, [R1+0x470] ;  /* 0x0004700001047983 */ /* 0x000ea80000300800 */
[----:B------:R-:W3:Y:S01]  /*234c0*/  LDL.LU R3, [R1+0x46c] ;  /* 0x00046c0001037983 */ /* 0x000ee20000300800 */
[----:B------:R-:W-:Y:S02]  /*234d0*/  IMAD.MOV.U32 R13, RZ, RZ, RZ ;  /* 0x000000ffff0d7224 */ /* 0x000fe400078e00ff */
[----:B------:R-:W-:Y:S02]  /*234e0*/  IMAD.U32 R11, RZ, RZ, UR26 ;  /* 0x0000001aff0b7e24 */ /* 0x000fe4000f8e00ff */
[----:B------:R-:W-:Y:S02]  /*234f0*/  IMAD.MOV.U32 R5, RZ, RZ, R6 ;  /* 0x000000ffff057224 */ /* 0x000fe400078e0006 */
[----:B--2---:R-:W-:-:S02]  /*23500*/  IMAD R2, R4, 0x200, R14 ;  /* 0x0000020004027824 */ /* 0x004fc400078e020e */
[----:B---3--:R-:W-:Y:S02]  /*23510*/  IMAD.SHL.U32 R4, R3, 0x40, RZ ;  /* 0x0000004003047824 */ /* 0x008fe400078e00ff */
[----:B------:R-:W-:-:S07]  /*23520*/  IMAD.MOV.U32 R3, RZ, RZ, R0 ;  /* 0x000000ffff037224 */ /* 0x000fce00078e0000 */
.L_x_566:
[----:B------:R-:W0:Y:S01]  /*23530*/  S2R R12, SR_CgaCtaId ;  /* 0x00000000000c7919 */ /* 0x000e220000008800 */
[----:B------:R-:W-:Y:S01]  /*23540*/  MOV R7, 0x400 ;  /* 0x0000040000077802 */ /* 0x000fe20000000f00 */
[----:B------:R-:W1:Y:S03]  /*23550*/  @!P2 LDC R9, c[0x0][0x500] ;  /* 0x00014000ff09ab82 */ /* 0x000e660000000800 */
[----:B0-----:R-:W-:Y:S02]  /*23560*/  LEA R16, R12, R7, 0x18 ;  /* 0x000000070c107211 */ /* 0x001fe400078ec0ff */
[----:B------:R-:W-:-:S03]  /*23570*/  SHF.L.U32 R7, R3, 0x1f, RZ ;  /* 0x0000001f03077819 */ /* 0x000fc600000006ff */
[----:B------:R-:W-:-:S04]  /*23580*/  IMAD R12, R5, 0x8, R16 ;  /* 0x00000008050c7824 */ /* 0x000fc800078e0210 */
[----:B------:R-:W0:Y:S02]  /*23590*/  SYNCS.PHASECHK.TRANS64.TRYWAIT P1, [R12+URZ+0x60], R7 ;  /* 0x000060070c0075a7 */ /* 0x000e24000802017f */
[----:B01----:R-:W-:Y:S05]  /*235a0*/  @!P1 BRA `(.L_x_563) ;  /* 0x0000001400149947 */ /* 0x003fea0003800000 */
.L_x_593:
[----:B------:R-:W-:Y:S01]  /*235b0*/  UPRMT UR5, UR27, 0x9910, URZ ;  /* 0x000099101b057896 */ /* 0x000fe2000800003f */
[----:B------:R1:W-:Y:S03]  /*235c0*/  @!P2 SYNCS.ARRIVE.TRANS64 RZ, [R12+URZ], R9 ;  /* 0x000000090cffa9a7 */ /* 0x0003e6000800003f */
[----:B------:R-:W-:-:S06]  /*235d0*/  UISETP.NE.AND UP0, UPT, UR5, 0x2, UPT ;  /* 0x000000020500788c */ /* 0x000fcc000bf05270 */
[----:B------:R-:W-:-:S13]  /*235e0*/  PLOP3.LUT P1, PT, PT, PT, UP0, 0x80, 0x0 ;  /* 0x000000000000781c */ /* 0x000fda0003f2f008 */
[----:B-1----:R-:W-:Y:S05]  /*235f0*/  @P1 BRA `(.L_x_564) ;  /* 0x0000000000041947 */ /* 0x002fea0003800000 */
[----:B------:R-:W-:Y:S01]  /*23600*/  BPT.TRAP 0x1 ;  /* 0x000000040000795c */ /* 0x000fe20000300000 */
.L_x_564:
[----:B------:R-:W-:Y:S05]  /*23610*/  @P0 BRA `(.L_x_565) ;  /* 0x0000000000040947 */ /* 0x000fea0003800000 */
[----:B------:R-:W-:Y:S01]  /*23620*/  BPT.TRAP 0x1 ;  /* 0x000000040000795c */ /* 0x000fe20000300000 */
.L_x_565:
[----:B------:R-:W2:Y:S01]  /*23630*/  LDL R9, [R1+0x458] ;  /* 0x0004580001097983 */ /* 0x000ea20000100800 */
[----:B------:R-:W-:Y:S01]  /*23640*/  R2UR UR18, R16 ;  /* 0x00000000101272ca */ /* 0x000fe200000e0000 */
[C---:B------:R-:W-:Y:S01]  /*23650*/  IMAD R16, R5.reuse, 0x800, R16 ;  /* 0x0000080005107824 */ /* 0x040fe200078e0210 */
[----:B------:R-:W-:Y:S01]  /*23660*/  R2UR UR9, R12 ;  /* 0x000000000c0972ca */ /* 0x000fe200000e0000 */
[----:B0-----:R-:W-:Y:S01]  /*23670*/  IMAD R7, R5, 0x4000, R10 ;  /* 0x0000400005077824 */ /* 0x001fe200078e020a */
[----:B------:R-:W-:Y:S01]  /*23680*/  UIADD3 UR6, UP0, UR24, 0xf0, URZ ;  /* 0x000000f018067890 */ /* 0x000fe2000ff1e03f */
[----:B------:R-:W-:Y:S01]  /*23690*/  VIADD R11, R11, 0xffffffff ;  /* 0xffffffff0b0b7836 */ /* 0x000fe20000000000 */
[----:B------:R-:W-:Y:S01]  /*236a0*/  R2UR UR5, R16 ;  /* 0x00000000100572ca */ /* 0x000fe200000e0000 */
[----:B------:R-:W-:Y:S01]  /*236b0*/  UIADD3 UR28, UP1, UR24, 0x1f0, URZ ;  /* 0x000001f0181c7890 */ /* 0x000fe2000ff3e03f */
[----:B------:R-:W-:Y:S01]  /*236c0*/  R2UR UR8, R7 ;  /* 0x00000000070872ca */ /* 0x000fe200000e0000 */
[----:B------:R-:W-:Y:S01]  /*236d0*/  UIADD3.X UR7, URZ, UR25, URZ, UP0, !UPT ;  /* 0x000000193f077290 */ /* 0x000fe200087fe43f */
[----:B------:R-:W-:Y:S01]  /*236e0*/  R2UR UR11, R4 ;  /* 0x00000000040b72ca */ /* 0x000fe200000e0000 */
[----:B------:R-:W-:Y:S01]  /*236f0*/  VIADD R5, R5, 0x1 ;  /* 0x0000000105057836 */ /* 0x000fe20000000000 */
[----:B------:R-:W-:Y:S01]  /*23700*/  R2UR UR10, R13 ;  /* 0x000000000d0a72ca */ /* 0x000fe200000e0000 */
[----:B------:R-:W-:Y:S01]  /*23710*/  UIADD3.X UR29, URZ, UR25, URZ, UP1, !UPT ;  /* 0x000000193f1d7290 */ /* 0x000fe20008ffe43f */
[----:B------:R-:W-:Y:S01]  /*23720*/  R2UR UR23, R2 ;  /* 0x00000000021772ca */ /* 0x000fe200000e0000 */
[----:B------:R-:W-:Y:S01]  /*23730*/  UMOV UR16, 0x0 ;  /* 0x0000000000107882 */ /* 0x000fe20000000000 */
[----:B------:R-:W-:Y:S01]  /*23740*/  ISETP.GT.AND P4, PT, R11, 0x1, PT ;  /* 0x000000010b00780c */ /* 0x000fe20003f84270 */
[----:B------:R-:W-:Y:S01]  /*23750*/  UMOV UR17, 0x10000000 ;  /* 0x1000000000117882 */ /* 0x000fe20000000000 */
[----:B------:R-:W-:Y:S01]  /*23760*/  ISETP.NE.AND P1, PT, R5, 0xc, PT ;  /* 0x0000000c0500780c */ /* 0x000fe20003f25270 */
[----:B------:R-:W-:Y:S01]  /*23770*/  UIADD3 UR5, UR5, 0x200, URZ ;  /* 0x0000020005057890 */ /* 0x000fe2000fffe03f */
[----:B------:R-:W-:Y:S01]  /*23780*/  VIADD R13, R13, 0x20 ;  /* 0x000000200d0d7836 */ /* 0x000fe20000000000 */
[----:B------:R-:W-:Y:S01]  /*23790*/  UIADD3 UR18, UR18, 0x6200, UR8 ;  /* 0x0000620012127890 */ /* 0x000fe2000fffe008 */
[----:B------:R-:W-:Y:S01]  /*237a0*/  SEL R12, RZ, 0x1, P1 ;  /* 0x00000001ff0c7807 */ /* 0x000fe20000800000 */
[----:B------:R-:W-:Y:S01]  /*237b0*/  UMOV UR30, 0x30000 ;  /* 0x00030000001e7882 */ /* 0x000fe20000000000 */
[----:B------:R-:W-:-:S02]  /*237c0*/  SEL R5, R5, RZ, P1 ;  /* 0x000000ff05057207 */ /* 0x000fc40000800000 */
[----:B------:R-:W-:Y:S01]  /*237d0*/  UMOV UR8, UR5 ;  /* 0x0000000500087c82 */ /* 0x000fe20008000000 */
[----:B------:R-:W-:Y:S02]  /*237e0*/  LOP3.LUT R3, R3, R12, RZ, 0x3c, !PT ;  /* 0x0000000c03037212 */ /* 0x000fe400078e3cff */
[----:B--2---:R-:W-:-:S13]  /*237f0*/  R2UR UR12, R9 ;  /* 0x00000000090c72ca */ /* 0x004fda00000e0000 */
[----:B------:R0:W-:Y:S02]  /*23800*/  UTMALDG.3D [UR8], [UR6], desc[UR16] ;  /* 0x00001008060075b4 */ /* 0x0001e40008011000 */
[----:B0-----:R-:W-:Y:S01]  /*23810*/  UMOV UR11, UR23 ;  /* 0x00000017000b7c82 */ /* 0x001fe20008000000 */
[----:B------:R-:W-:Y:S02]  /*23820*/  UMOV UR8, UR18 ;  /* 0x0000001200087c82 */ /* 0x000fe40008000000 */
[----:B------:R0:W-:Y:S02]  /*23830*/  UTMALDG.3D.MULTICAST [UR8], [UR28], UR30, desc[UR16] ;  /* 0x000010081c0073b4 */ /* 0x0001e4000801181e */
[----:B0-----:R-:W-:Y:S05]  /*23840*/  @P4 BRA `(.L_x_566) ;  /* 0xfffffffc00384947 */ /* 0x001fea000383ffff */
.L_x_562:
[----:B------:R-:W-:Y:S05]  /*23850*/  BSYNC B1 ;  /* 0x0000000000017941 */ /* 0x000fea0003800000 */
.L_x_561:
[----:B------:R-:W2:Y:S01]  /*23860*/  LDL.LU R16, [R1+0x464] ;  /* 0x0004640001107983 */ /* 0x000ea20000300800 */
[----:B------:R-:W-:Y:S01]  /*23870*/  LOP3.LUT P1, RZ, R8, 0xff, RZ, 0xc0, !PT ;  /* 0x000000ff08ff7812 */ /* 0x000fe2000782c0ff */
[----:B------:R-:W-:Y:S01]  /*23880*/  VIADD R6, R6, UR14 ;  /* 0x0000000e06067c36 */ /* 0x000fe20008000000 */
[----:B------:R-:W-:Y:S01]  /*23890*/  UISETP.GE.U32.AND UP0, UPT, UR14, 0xc, UPT ;  /* 0x0000000c0e00788c */ /* 0x000fe2000bf06070 */
[----:B------:R-:W3:Y:S01]  /*238a0*/  LDL.LU R15, [R1+0x468] ;  /* 0x00046800010f7983 */ /* 0x000ee20000300800 */
[----:B------:R-:W-:Y:S01]  /*238b0*/  IMAD.MOV.U32 R4, RZ, RZ, -0x1 ;  /* 0xffffffffff047424 */ /* 0x000fe200078e00ff */
[----:B------:R-:W-:Y:S01]  /*238c0*/  ULDC.64 UR6, c[0x0][0x650] ;  /* 0x0001940000067ab9 */ /* 0x000fe20000000a00 */
[----:B------:R-:W-:Y:S01]  /*238d0*/  BSSY B1, `(.L_x_567) ;  /* 0x0000074000017945 */ /* 0x000fe20003800000 */
[----:B------:R-:W-:Y:S02]  /*238e0*/  PRMT R8, RZ, 0x7610, R8 ;  /* 0x00007610ff087816 */ /* 0x000fe40000000008 */
[----:B------:R-:W-:-:S04]  /*238f0*/  PLOP3.LUT P4, PT, PT, PT, UP0, 0x80, 0x0 ;  /* 0x000000000000781c */ /* 0x000fc80003f8f008 */
[----:B------:R-:W0:Y:S01]  /*23900*/  @P1 S2R R3, SR_CgaCtaId ;  /* 0x0000000000031919 */ /* 0x000e220000008800 */
[----:B------:R-:W-:-:S04]  /*23910*/  @P1 MOV R2, 0x400 ;  /* 0x0000040000021802 */ /* 0x000fc80000000f00 */
[----:B0-----:R-:W-:-:S04]  /*23920*/  @P1 LEA R2, R3, R2, 0x18 ;  /* 0x0000000203021211 */ /* 0x001fc800078ec0ff */
[----:B------:R0:W-:Y:S01]  /*23930*/  @P1 SYNCS.ARRIVE.TRANS64.A1T0 RZ, [R2+URZ+0xf8], RZ ;  /* 0x0000f8ff02ff19a7 */ /* 0x0001e2000810003f */
[----:B------:R-:W-:Y:S01]  /*23940*/  ISETP.GT.U32.AND P1, PT, R6, 0xb, PT ;  /* 0x0000000b0600780c */ /* 0x000fe20003f24070 */
[----:B0-----:R-:W-:-:S05]  /*23950*/  IMAD.U32 R2, RZ, RZ, UR14 ;  /* 0x0000000eff027e24 */ /* 0x001fca000f8e00ff */
[----:B------:R-:W-:Y:S01]  /*23960*/  ISETP.LT.U32.AND P1, PT, R2, 0xc, P1 ;  /* 0x0000000c0200780c */ /* 0x000fe20000f21070 */
[----:B------:R-:W-:-:S05]  /*23970*/  IMAD.WIDE.U32 R2, R6, -0x55555555, RZ ;  /* 0xaaaaaaab06027825 */ /* 0x000fca00078e00ff */
[----:B------:R-:W-:Y:S02]  /*23980*/  SHF.R.U32.HI R5, RZ, 0x3, R3 ;  /* 0x00000003ff057819 */ /* 0x000fe40000011603 */
[----:B------:R-:W-:Y:S02]  /*23990*/  SEL R3, RZ, 0x1, !P1 ;  /* 0x00000001ff037807 */ /* 0x000fe40004800000 */
[----:B------:R-:W-:Y:S01]  /*239a0*/  PRMT R2, RZ, 0x7610, R2 ;  /* 0x00007610ff027816 */ /* 0x000fe20000000002 */
[----:B------:R-:W-:Y:S01]  /*239b0*/  IMAD R6, R5, -0xc, R6 ;  /* 0xfffffff405067824 */ /* 0x000fe200078e0206 */
[----:B------:R-:W-:Y:S01]  /*239c0*/  LOP3.LUT R0, R0, R3, RZ, 0x3c, !PT ;  /* 0x0000000300007212 */ /* 0x000fe200078e3cff */
[----:B------:R-:W-:-:S03]  /*239d0*/  IMAD.MOV.U32 R3, RZ, RZ, -0x1 ;  /* 0xffffffffff037424 */ /* 0x000fc600078e00ff */
[----:B------:R-:W-:Y:S01]  /*239e0*/  @P4 LOP3.LUT R0, R0, 0x1, R5, 0x78, !PT ;  /* 0x0000000100004812 */ /* 0x000fe200078e7805 */
[----:B------:R-:W-:Y:S01]  /*239f0*/  IMAD.MOV.U32 R5, RZ, RZ, -0x1 ;  /* 0xffffffffff057424 */ /* 0x000fe200078e00ff */
[----:B---3--:R-:W-:-:S04]  /*23a00*/  IADD3 R15, P1, R15, UR20, RZ ;  /* 0x000000140f0f7c10 */ /* 0x008fc8000ff3e0ff */
[----:B--2---:R-:W-:Y:S01]  /*23a10*/  IADD3.X R16, R16, UR15, RZ, P1, !PT ;  /* 0x0000000f10107c10 */ /* 0x004fe20008ffe4ff */
[----:B------:R0:W-:Y:S01]  /*23a20*/  STL [R1+0x468], R15 ;  /* 0x0004680f01007387 */ /* 0x0001e20000100800 */
[----:B------:R-:W-:-:S03]  /*23a30*/  ISETP.GE.U32.AND P1, PT, R15, UR6, PT ;  /* 0x000000060f007c0c */ /* 0x000fc6000bf26070 */
[----:B------:R0:W-:Y:S01]  /*23a40*/  STL [R1+0x464], R16 ;  /* 0x0004641001007387 */ /* 0x0001e20000100800 */
[----:B------:R-:W-:-:S03]  /*23a50*/  ISETP.GE.U32.AND.EX P1, PT, R16, UR7, PT, P1 ;  /* 0x0000000710007c0c */ /* 0x000fc6000bf26110 */
[----:B------:R0:W-:Y:S04]  /*23a60*/  STL [R1+0x46c], R5 ;  /* 0x00046c0501007387 */ /* 0x0001e80000100800 */
[----:B------:R0:W-:Y:S04]  /*23a70*/  STL [R1+0x470], R4 ;  /* 0x0004700401007387 */ /* 0x0001e80000100800 */
[----:B------:R0:W-:Y:S02]  /*23a80*/  STL [R1+0x458], R3 ;  /* 0x0004580301007387 */ /* 0x0001e40000100800 */
[----:B------:R-:W-:Y:S05]  /*23a90*/  @P1 BRA `(.L_x_568) ;  /* 0x00000004005c1947 */ /* 0x000fea0003800000 */
[----:B------:R-:W1:Y:S01]  /*23aa0*/  S2R R7, SR_CTAID.X ;  /* 0x0000000000077919 */ /* 0x000e620000002500 */
[----:B------:R-:W-:Y:S01]  /*23ab0*/  ULDC UR5, c[0x0][0x150] ;  /* 0x0000540000057ab9 */ /* 0x000fe20000000800 */
[----:B0-----:R-:W0:Y:S01]  /*23ac0*/  LDC R4, c[0x0][0x144] ;  /* 0x00005100ff047b82 */ /* 0x001e220000000800 */
[----:B------:R-:W-:Y:S01]  /*23ad0*/  ULDC.64 UR6, c[0x0][0x628] ;  /* 0x00018a0000067ab9 */ /* 0x000fe20000000a00 */
[----:B------:R-:W2:Y:S01]  /*23ae0*/  S2R R5, SR_CTAID.Y ;  /* 0x0000000000057919 */ /* 0x000ea20000002600 */
[----:B------:R-:W-:Y:S01]  /*23af0*/  ISETP.NE.U32.AND P1, PT, RZ, UR6, PT ;  /* 0x00000006ff007c0c */ /* 0x000fe2000bf25070 */
[----:B------:R-:W-:-:S03]  /*23b00*/  ULDC UR8, c[0x0][0x630] ;  /* 0x00018c0000087ab9 */ /* 0x000fc60000000800 */
[----:B------:R-:W-:Y:S01]  /*23b10*/  ISETP.NE.AND.EX P1, PT, RZ, UR7, PT, P1 ;  /* 0x00000007ff007c0c */ /* 0x000fe2000bf25310 */
[----:B------:R-:W3:Y:S01]  /*23b20*/  LDC R12, c[0x0][0x148] ;  /* 0x00005200ff0c7b82 */ /* 0x000ee20000000800 */
[----:B-1----:R-:W-:Y:S02]  /*23b30*/  I2FP.F32.U32 R2, R7 ;  /* 0x0000000700027245 */ /* 0x002fe40000201000 */
[----:B--2---:R-:W-:-:S03]  /*23b40*/  I2FP.F32.U32 R3, R5 ;  /* 0x0000000500037245 */ /* 0x004fc60000201000 */
[----:B------:R-:W-:Y:S01]  /*23b50*/  FMUL R2, R2, UR5 ;  /* 0x0000000502027c20 */ /* 0x000fe20008400000 */
[----:B------:R-:W-:Y:S02]  /*23b60*/  ULDC UR5, c[0x0][0x154] ;  /* 0x0000550000057ab9 */ /* 0x000fe40000000800 */
[----:B------:R-:W-:-:S03]  /*23b70*/  FMUL R9, R3, UR5 ;  /* 0x0000000503097c20 */ /* 0x000fc60008400000 */
[----:B------:R-:W1:Y:S08]  /*23b80*/  F2I.U32.TRUNC.NTZ R2, R2 ;  /* 0x0000000200027305 */ /* 0x000e70000020f000 */
[----:B------:R-:W2:Y:S01]  /*23b90*/  F2I.U32.TRUNC.NTZ R9, R9 ;  /* 0x0000000900097305 */ /* 0x000ea2000020f000 */
[----:B-1----:R-:W-:Y:S02]  /*23ba0*/  IMAD.MOV R3, RZ, RZ, -R2 ;  /* 0x000000ffff037224 */ /* 0x002fe400078e0a02 */
[----:B------:R-:W-:-:S02]  /*23bb0*/  IMAD.MOV.U32 R2, RZ, RZ, R15 ;  /* 0x000000ffff027224 */ /* 0x000fc400078e000f */
[----:B0-----:R-:W-:Y:S02]  /*23bc0*/  IMAD R7, R4, R3, R7 ;  /* 0x0000000304077224 */ /* 0x001fe400078e0207 */
[----:B--2---:R-:W-:-:S04]  /*23bd0*/  IMAD.MOV R3, RZ, RZ, -R9 ;  /* 0x000000ffff037224 */ /* 0x004fc800078e0a09 */
[----:B---3--:R-:W-:Y:S02]  /*23be0*/  @P3 IMAD R7, R12, R3, R5 ;  /* 0x000000030c073224 */ /* 0x008fe400078e0205 */
[----:B------:R-:W-:Y:S01]  /*23bf0*/  IMAD.MOV.U32 R3, RZ, RZ, R16 ;  /* 0x000000ffff037224 */ /* 0x000fe200078e0010 */
[----:B------:R-:W-:Y:S06]  /*23c00*/  @!P1 BRA `(.L_x_569) ;  /* 0x0000000000289947 */ /* 0x000fec0003800000 */
[----:B------:R-:W-:Y:S02]  /*23c10*/  ULDC UR5, c[0x0][0x634] ;  /* 0x00018d0000057ab9 */ /* 0x000fe40000000800 */
[----:B------:R-:W-:-:S05]  /*23c20*/  IADD3 R3, P1, R15, UR5, RZ ;  /* 0x000000050f037c10 */ /* 0x000fca000ff3e0ff */
[----:B------:R-:W-:-:S04]  /*23c30*/  IMAD.X R9, RZ, RZ, R16, P1 ;  /* 0x000000ffff097224 */ /* 0x000fc800008e0610 */
[----:B------:R-:W-:-:S04]  /*23c40*/  IMAD.WIDE.U32 R4, R9, UR6, RZ ;  /* 0x0000000609047c25 */ /* 0x000fc8000f8e00ff */
[----:B------:R-:W-:-:S04]  /*23c50*/  IMAD.WIDE.U32 R4, P1, R3, UR7, R4 ;  /* 0x0000000703047c25 */ /* 0x000fc8000f820004 */
[----:B------:R-:W-:-:S04]  /*23c60*/  IMAD.WIDE.U32 R2, R3, UR6, RZ ;  /* 0x0000000603027c25 */ /* 0x000fc8000f8e00ff */
[----:B------:R-:W-:Y:S01]  /*23c70*/  IMAD.MOV.U32 R2, RZ, RZ, R5 ;  /* 0x000000ffff027224 */ /* 0x000fe200078e0005 */
[----:B------:R-:W-:Y:S01]  /*23c80*/  IADD3 RZ, P4, R3, R4, RZ ;  /* 0x0000000403ff7210 */ /* 0x000fe20007f9e0ff */
[----:B------:R-:W-:-:S04]  /*23c90*/  IMAD.X R3, RZ, RZ, RZ, P1 ;  /* 0x000000ffff037224 */ /* 0x000fc800008e06ff */
[----:B------:R-:W-:-:S08]  /*23ca0*/  IMAD.WIDE.U32.X R2, R9, UR7, R2, P4 ;  /* 0x0000000709027c25 */ /* 0x000fd0000a0e0402 */
.L_x_569:
[--C-:B------:R-:W-:Y:S01]  /*23cb0*/  SHF.R.U64 R9, R2, UR8, R3.reuse ;  /* 0x0000000802097c19 */ /* 0x100fe20008001203 */
[----:B------:R-:W-:Y:S01]  /*23cc0*/  ULDC.64 UR6, c[0x0][0x620] ;  /* 0x0001880000067ab9 */ /* 0x000fe20000000a00 */
[----:B------:R-:W-:Y:S01]  /*23cd0*/  SHF.R.U32.HI R2, RZ, UR8, R3 ;  /* 0x00000008ff027c19 */ /* 0x000fe20008011603 */
[----:B------:R-:W-:Y:S01]  /*23ce0*/  IMAD.MOV.U32 R3, RZ, RZ, R16 ;  /* 0x000000ffff037224 */ /* 0x000fe200078e0010 */
[----:B------:R-:W-:Y:S01]  /*23cf0*/  IADD3 R11, P1, RZ, -R9, RZ ;  /* 0x80000009ff0b7210 */ /* 0x000fe20007f3e0ff */
[----:B------:R-:W-:-:S04]  /*23d00*/  ULDC UR5, c[0x0][0x618] ;  /* 0x0001860000057ab9 */ /* 0x000fc80000000800 */
[----:B------:R-:W-:-:S04]  /*23d10*/  IMAD.X R2, RZ, RZ, ~R2, P1 ;  /* 0x000000ffff027224 */ /* 0x000fc800008e0e02 */
[----:B------:R-:W-:-:S04]  /*23d20*/  IMAD R2, R2, UR6, RZ ;  /* 0x0000000602027c24 */ /* 0x000fc8000f8e02ff */
[----:B------:R-:W-:Y:S02]  /*23d30*/  IMAD R5, R11, UR7, R2 ;  /* 0x000000070b057c24 */ /* 0x000fe4000f8e0202 */
[----:B------:R-:W-:-:S04]  /*23d40*/  IMAD.MOV.U32 R2, RZ, RZ, R15 ;  /* 0x000000ffff027224 */ /* 0x000fc800078e000f */
[----:B------:R-:W-:Y:S01]  /*23d50*/  IMAD.WIDE.U32 R2, R11, UR6, R2 ;  /* 0x000000060b027c25 */ /* 0x000fe2000f8e0002 */
[----:B------:R-:W-:Y:S02]  /*23d60*/  ULDC.64 UR6, c[0x0][0x640] ;  /* 0x0001900000067ab9 */ /* 0x000fe40000000a00 */
[----:B------:R-:W-:Y:S01]  /*23d70*/  ISETP.NE.U32.AND P1, PT, RZ, UR6, PT ;  /* 0x00000006ff007c0c */ /* 0x000fe2000bf25070 */
[----:B------:R-:W-:-:S03]  /*23d80*/  IMAD.IADD R3, R3, 0x1, R5 ;  /* 0x0000000103037824 */ /* 0x000fc600078e0205 */
[----:B------:R-:W-:Y:S02]  /*23d90*/  ISETP.NE.AND.EX P1, PT, RZ, UR7, PT, P1 ;  /* 0x00000007ff007c0c */ /* 0x000fe4000bf25310 */
[--C-:B------:R-:W-:Y:S02]  /*23da0*/  SHF.R.U64 R11, R2, UR5, R3.reuse ;  /* 0x00000005020b7c19 */ /* 0x100fe40008001203 */
[----:B------:R-:W-:Y:S01]  /*23db0*/  SHF.R.U32.HI R2, RZ, UR5, R3 ;  /* 0x00000005ff027c19 */ /* 0x000fe20008011603 */
[----:B------:R-:W-:-:S03]  /*23dc0*/  ULDC UR5, c[0x0][0x608] ;  /* 0x0001820000057ab9 */ /* 0x000fc60000000800 */
[--C-:B------:R-:W-:Y:S02]  /*23dd0*/  SHF.R.U64 R12, R11, UR5, R2.reuse ;  /* 0x000000050b0c7c19 */ /* 0x100fe40008001202 */
[----:B------:R-:W-:Y:S01]  /*23de0*/  SHF.R.U32.HI R3, RZ, UR5, R2 ;  /* 0x00000005ff037c19 */ /* 0x000fe20008011602 */
[----:B------:R-:W-:-:S03]  /*23df0*/  ULDC UR5, c[0x0][0x658] ;  /* 0x0001960000057ab9 */ /* 0x000fc60000000800 */
[--C-:B------:R-:W-:Y:S02]  /*23e00*/  SHF.R.U64 R13, R12, UR5, R3.reuse ;  /* 0x000000050c0d7c19 */ /* 0x100fe40008001203 */
[----:B------:R-:W-:-:S03]  /*23e10*/  SHF.R.U32.HI R15, RZ, UR5, R3 ;  /* 0x00000005ff0f7c19 */ /* 0x000fc60008011603 */
[----:B------:R-:W-:Y:S02]  /*23e20*/  IMAD.MOV.U32 R2, RZ, RZ, R13 ;  /* 0x000000ffff027224 */ /* 0x000fe400078e000d */
        /* <DEDUP_REMOVED lines=12> */
.L_x_570:
[----:B------:R-:W-:Y:S01]  /*23ef0*/  ULDC UR5, c[0x0][0x648] ;  /* 0x0001920000057ab9 */ /* 0x000fe20000000800 */
[----:B------:R-:W-:Y:S02]  /*23f00*/  LOP3.LUT R12, R12, UR19, RZ, 0xc0, !PT ;  /* 0x000000130c0c7c12 */ /* 0x000fe4000f8ec0ff */
[----:B------:R-:W-:Y:S01]  /*23f10*/  SHF.R.U64 R3, R2, UR5, R3 ;  /* 0x0000000502037c19 */ /* 0x000fe20008001203 */
[----:B------:R-:W-:-:S04]  /*23f20*/  ULDC UR5, c[0x0][0x638] ;  /* 0x00018e0000057ab9 */ /* 0x000fc80000000800 */
[----:B------:R-:W-:Y:S02]  /*23f30*/  IMAD.MOV R2, RZ, RZ, -R3 ;  /* 0x000000ffff027224 */ /* 0x000fe400078e0a03 */
[----:B------:R-:W-:Y:S02]  /*23f40*/  IMAD R12, R3, UR22, R12 ;  /* 0x00000016030c7c24 */ /* 0x000fe4000f8e020c */
[----:B------:R-:W-:Y:S01]  /*23f50*/  IMAD R13, R2, UR5, R13 ;  /* 0x00000005020d7c24 */ /* 0x000fe2000f8e020d */
[----:B------:R-:W-:Y:S01]  /*23f60*/  ULDC UR5, c[0x0][0x610] ;  /* 0x0001840000057ab9 */ /* 0x000fe20000000800 */
[----:B------:R-:W-:Y:S01]  /*23f70*/  LOP3.LUT R2, R11, UR4, RZ, 0xc0, !PT ;  /* 0x000000040b027c12 */ /* 0x000fe2000f8ec0ff */
[----:B------:R-:W-:Y:S01]  /*23f80*/  IMAD R7, R12, UR5, R7 ;  /* 0x000000050c077c24 */ /* 0x000fe2000f8e0207 */
[----:B------:R-:W-:-:S03]  /*23f90*/  ULDC UR5, c[0x0][0x600] ;  /* 0x0001800000057ab9 */ /* 0x000fc60000000800 */
[----:B------:R-:W-:-:S05]  /*23fa0*/  IMAD R2, R13, UR5, R2 ;  /* 0x000000050d027c24 */ /* 0x000fca000f8e0202 */
[----:B------:R-:W-:Y:S02]  /*23fb0*/  SEL R4, R2, R7, !P3 ;  /* 0x0000000702047207 */ /* 0x000fe40005800000 */
[----:B------:R-:W-:Y:S01]  /*23fc0*/  SEL R3, R7, R2, !P3 ;  /* 0x0000000207037207 */ /* 0x000fe20005800000 */
[----:B------:R-:W-:Y:S02]  /*23fd0*/  IMAD.MOV.U32 R2, RZ, RZ, 0x1 ;  /* 0x00000001ff027424 */ /* 0x000fe400078e00ff */
[----:B------:R1:W-:Y:S04]  /*23fe0*/  STL [R1+0x470], R4 ;  /* 0x0004700401007387 */ /* 0x0003e80000100800 */
[----:B------:R1:W-:Y:S04]  /*23ff0*/  STL [R1+0x46c], R3 ;  /* 0x00046c0301007387 */ /* 0x0003e80000100800 */
[----:B------:R1:W-:Y:S02]  /*24000*/  STL [R1+0x458], R9 ;  /* 0x0004580901007387 */ /* 0x0003e40000100800 */
.L_x_568:
[----:B------:R-:W-:Y:S05]  /*24010*/  BSYNC B1 ;  /* 0x0000000000017941 */ /* 0x000fea0003800000 */
.L_x_567:
[----:B------:R-:W-:-:S13]  /*24020*/  LOP3.LUT P1, RZ, R2, 0xff, RZ, 0xc0, !PT ;  /* 0x000000ff02ff7812 */ /* 0x000fda000782c0ff */
[----:B------:R-:W-:Y:S05]  /*24030*/  @P1 BRA `(.L_x_571) ;  /* 0xfffffff400001947 */ /* 0x000fea000383ffff */
[----:B------:R-:W-:Y:S05]  /*24040*/  BSYNC B0 ;  /* 0x0000000000007941 */ /* 0x000fea0003800000 */
.L_x_559:
[----:B------:R-:W-:-:S03]  /*24050*/  UMOV UR5, 0xffffffff ;  /* 0xffffffff00057882 */ /* 0x000fc60000000000 */
[----:B------:R-:W-:Y:S05]  /*24060*/  BRA.DIV UR5, `(.L_x_572) ;  /* 0x0000000a05787947 */ /* 0x000fea000b800000 */
[----:B------:R-:W-:-:S13]  /*24070*/  ELECT P0, URZ, PT ;  /* 0x00000000003f782f */ /* 0x000fda0003800000 */
.L_x_596:
[----:B------:R-:W-:Y:S04]  /*24080*/  BSSY B0, `(.L_x_573) ;  /* 0x0000074000007945 */ /* 0x000fe80003800000 */
[----:B------:R-:W-:Y:S05]  /*24090*/  @!P0 BRA `(.L_x_574) ;  /* 0x0000000400c88947 */ /* 0x000fea0003800000 */
[----:B------:R-:W-:-:S04]  /*240a0*/  ULOP3.LUT UR5, UR13, 0x2, URZ, 0xfc, !UPT ;  /* 0x000000020d057892 */ /* 0x000fc8000f8efc3f */
[----:B------:R-:W-:-:S06]  /*240b0*/  UISETP.NE.AND UP0, UPT, UR5, 0x3, UPT ;  /* 0x000000030500788c */ /* 0x000fcc000bf05270 */
[----:B------:R-:W-:-:S13]  /*240c0*/  PLOP3.LUT P0, PT, PT, PT, UP0, 0x80, 0x0 ;  /* 0x000000000000781c */ /* 0x000fda0003f0f008 */
[----:B------:R-:W-:Y:S05]  /*240d0*/  @!P0 BRA `(.L_x_575) ;  /* 0x0000000000048947 */ /* 0x000fea0003800000 */
[----:B------:R-:W-:Y:S01]  /*240e0*/  BPT.TRAP 0x1 ;  /* 0x000000040000795c */ /* 0x000fe20000300000 */
.L_x_575:
[----:B01----:R-:W0:Y:S01]  /*240f0*/  S2R R3, SR_CgaCtaId ;  /* 0x0000000000037919 */ /* 0x003e220000008800 */
[----:B------:R-:W-:-:S04]  /*24100*/  MOV R2, 0x400 ;  /* 0x0000040000027802 */ /* 0x000fc80000000f00 */
[----:B0-----:R-:W-:Y:S02]  /*24110*/  LEA R3, R3, R2, 0x18 ;  /* 0x0000000203037211 */ /* 0x001fe400078ec0ff */
[----:B------:R-:W-:-:S03]  /*24120*/  SHF.L.U32 R2, R0, 0x1f, RZ ;  /* 0x0000001f00027819 */ /* 0x000fc600000006ff */
[----:B------:R-:W-:-:S04]  /*24130*/  VIADD R3, R3, 0x60 ;  /* 0x0000006003037836 */ /* 0x000fc80000000000 */
[----:B------:R-:W-:-:S04]  /*24140*/  IMAD R5, R6, 0x8, R3 ;  /* 0x0000000806057824 */ /* 0x000fc800078e0203 */
[----:B------:R-:W0:Y:S02]  /*24150*/  SYNCS.PHASECHK.TRANS64.TRYWAIT P0, [R5+URZ], R2 ;  /* 0x00000002050075a7 */ /* 0x000e24000800017f */
[----:B0-----:R-:W-:Y:S05]  /*24160*/  @!P0 BRA `(.L_x_576) ;  /* 0x00000008005c8947 */ /* 0x001fea0003800000 */
.L_x_597:
[----:B------:R-:W-:-:S05]  /*24170*/  VIADD R6, R6, 0x1 ;  /* 0x0000000106067836 */ /* 0x000fca0000000000 */
[----:B------:R-:W-:-:S04]  /*24180*/  ISETP.NE.AND P0, PT, R6, 0xc, PT ;  /* 0x0000000c0600780c */ /* 0x000fc80003f05270 */
[----:B0-----:R-:W-:Y:S02]  /*24190*/  SEL R5, RZ, 0x1, P0 ;  /* 0x00000001ff057807 */ /* 0x001fe40000000000 */
[----:B------:R-:W-:Y:S02]  /*241a0*/  SEL R6, R6, RZ, P0 ;  /* 0x000000ff06067207 */ /* 0x000fe40000000000 */
[----:B------:R-:W-:-:S03]  /*241b0*/  LOP3.LUT R5, R0, R5, RZ, 0x3c, !PT ;  /* 0x0000000500057212 */ /* 0x000fc600078e3cff */
[----:B------:R-:W-:Y:S01]  /*241c0*/  IMAD R7, R6, 0x8, R3 ;  /* 0x0000000806077824 */ /* 0x000fe200078e0203 */
[----:B------:R-:W-:-:S04]  /*241d0*/  SHF.L.U32 R0, R5, 0x1f, RZ ;  /* 0x0000001f05007819 */ /* 0x000fc800000006ff */
[----:B------:R-:W0:Y:S02]  /*241e0*/  SYNCS.PHASECHK.TRANS64.TRYWAIT P0, [R7+URZ], R0 ;  /* 0x00000000070075a7 */ /* 0x000e24000800017f */
[----:B0-----:R-:W-:Y:S05]  /*241f0*/  @!P0 BRA `(.L_x_577) ;  /* 0x00000008004c8947 */ /* 0x001fea0003800000 */
.L_x_598:
[----:B0-----:R-:W-:-:S05]  /*24200*/  VIADD R0, R6, 0x1 ;  /* 0x0000000106007836 */ /* 0x001fca0000000000 */
[----:B------:R-:W-:-:S04]  /*24210*/  ISETP.NE.AND P0, PT, R0, 0xc, PT ;  /* 0x0000000c0000780c */ /* 0x000fc80003f05270 */
[----:B------:R-:W-:Y:S02]  /*24220*/  SEL R2, RZ, 0x1, P0 ;  /* 0x00000001ff027807 */ /* 0x000fe40000000000 */
[----:B------:R-:W-:Y:S02]  /*24230*/  SEL R4, R0, RZ, P0 ;  /* 0x000000ff00047207 */ /* 0x000fe40000000000 */
[----:B------:R-:W-:-:S03]  /*24240*/  LOP3.LUT R5, R5, R2, RZ, 0x3c, !PT ;  /* 0x0000000205057212 */ /* 0x000fc600078e3cff */
[----:B------:R-:W-:Y:S01]  /*24250*/  IMAD R7, R4, 0x8, R3 ;  /* 0x0000000804077824 */ /* 0x000fe200078e0203 */
[----:B------:R-:W-:-:S04]  /*24260*/  SHF.L.U32 R0, R5, 0x1f, RZ ;  /* 0x0000001f05007819 */ /* 0x000fc800000006ff */
[----:B------:R-:W0:Y:S02]  /*24270*/  SYNCS.PHASECHK.TRANS64.TRYWAIT P0, [R7+URZ], R0 ;  /* 0x00000000070075a7 */ /* 0x000e24000800017f */
[----:B0-----:R-:W-:Y:S05]  /*24280*/  @!P0 BRA `(.L_x_578) ;  /* 0x00000008003c8947 */ /* 0x001fea0003800000 */
.L_x_599:
        /* <DEDUP_REMOVED lines=9> */
.L_x_600:
        /* <DEDUP_REMOVED lines=9> */
.L_x_601:
        /* <DEDUP_REMOVED lines=9> */
.L_x_602:
        /* <DEDUP_REMOVED lines=9> */
.L_x_603:
        /* <DEDUP_REMOVED lines=9> */
.L_x_604:
        /* <DEDUP_REMOVED lines=9> */
.L_x_605:
        /* <DEDUP_REMOVED lines=9> */
.L_x_606:
        /* <DEDUP_REMOVED lines=9> */
.L_x_607:
[----:B0-----:R-:W-:-:S05]  /*24710*/  VIADD R0, R4, 0x1 ;  /* 0x0000000104007836 */ /* 0x001fca0000000000 */
[----:B------:R-:W-:-:S04]  /*24720*/  ISETP.NE.AND P0, PT, R0, 0xc, PT ;  /* 0x0000000c0000780c */ /* 0x000fc80003f05270 */
[----:B------:R-:W-:Y:S02]  /*24730*/  SEL R2, RZ, 0x1, P0 ;  /* 0x00000001ff027807 */ /* 0x000fe40000000000 */
[----:B------:R-:W-:Y:S02]  /*24740*/  SEL R0, R0, RZ, P0 ;  /* 0x000000ff00007207 */ /* 0x000fe40000000000 */
[----:B------:R-:W-:-:S03]  /*24750*/  LOP3.LUT R2, R5, R2, RZ, 0x3c, !PT ;  /* 0x0000000205027212 */ /* 0x000fc600078e3cff */
[----:B------:R-:W-:Y:S01]  /*24760*/  IMAD R3, R0, 0x8, R3 ;  /* 0x0000000800037824 */ /* 0x000fe200078e0203 */
[----:B------:R-:W-:-:S07]  /*24770*/  SHF.L.U32 R0, R2, 0x1f, RZ ;  /* 0x0000001f02007819 */ /* 0x000fce00000006ff */
.L_x_587:
[----:B0-----:R0:W1:Y:S02]  /*24780*/  SYNCS.PHASECHK.TRANS64.TRYWAIT P0, [R3+URZ], R0 ;  /* 0x00000000030075a7 */ /* 0x001064000800017f */
[----:B-1----:R-:W-:Y:S05]  /*24790*/  @!P0 NANOSLEEP.SYNCS 0x989680 ;  /* 0x009896800000895d */ /* 0x002fea0003900000 */
[----:B------:R-:W1:Y:S02]  /*247a0*/  @!P0 SYNCS.PHASECHK.TRANS64 P0, [R3+URZ], R0 ;  /* 0x00000000030085a7 */ /* 0x000e64000800007f */
[----:B-1----:R-:W-:Y:S05]  /*247b0*/  @!P0 BRA `(.L_x_587) ;  /* 0xfffffffc00f08947 */ /* 0x002fea000383ffff */
.L_x_574:
[----:B------:R-:W-:Y:S05]  /*247c0*/  BSYNC B0 ;  /* 0x0000000000007941 */ /* 0x000fea0003800000 */
.L_x_573:
[----:B------:R-:W-:Y:S05]  /*247d0*/  EXIT ;  /* 0x000000000000794d */ /* 0x000fea0003800000 */
.L_x_20:
[----:B--2---:R-:W-:-:S04]  /*247e0*/  IMAD.U32 R3, RZ, RZ, UR17 ;  /* 0x00000011ff037e24 */ /* 0x004fc8000f8e00ff */
[----:B------:R2:W3:Y:S03]  /*247f0*/  SYNCS.PHASECHK.TRANS64.TRYWAIT P0, [R3+URZ+-0x8], R0 ;  /* 0xfffff800030075a7 */ /* 0x0004e6000800017f */
[----:B---3--:R-:W-:Y:S05]  /*24800*/  @!P0 NANOSLEEP.SYNCS 0x989680 ;  /* 0x009896800000895d */ /* 0x008fea0003900000 */
[----:B------:R-:W3:Y:S02]  /*24810*/  @!P0 SYNCS.PHASECHK.TRANS64 P0, [R3+URZ+-0x8], R0 ;  /* 0xfffff800030085a7 */ /* 0x000ee4000800007f */
[----:B---3--:R-:W-:Y:S05]  /*24820*/  @!P0 BRA `(.L_x_20) ;  /* 0xfffffffc00ec8947 */ /* 0x008fea000383ffff */
[----:B------:R-:W-:Y:S05]  /*24830*/  BRA `(.L_x_588) ;  /* 0xfffffdd000507947 */ /* 0x000fea000383ffff */
.L_x_25:
[----:B-1----:R-:W-:-:S04]  /*24840*/  IMAD.U32 R3, RZ, RZ, UR7 ;  /* 0x00000007ff037e24 */ /* 0x002fc8000f8e00ff */
[----:B------:R1:W4:Y:S03]  /*24850*/  SYNCS.PHASECHK.TRANS64.TRYWAIT P0, [R3+URZ], R0 ;  /* 0x00000000030075a7 */ /* 0x000326000800017f */
[----:B----4-:R-:W-:Y:S05]  /*24860*/  @!P0 NANOSLEEP.SYNCS 0x989680 ;  /* 0x009896800000895d */ /* 0x010fea0003900000 */
[----:B------:R-:W4:Y:S02]  /*24870*/  @!P0 SYNCS.PHASECHK.TRANS64 P0, [R3+URZ], R0 ;  /* 0x00000000030085a7 */ /* 0x000f24000800007f */
[----:B----4-:R-:W-:Y:S05]  /*24880*/  @!P0 BRA `(.L_x_25) ;  /* 0xfffffffc00ec8947 */ /* 0x010fea000383ffff */
[----:B------:R-:W-:Y:S05]  /*24890*/  BRA `(.L_x_24) ;  /* 0xfffffde800b07947 */ /* 0x000fea000383ffff */
.L_x_31:
[----:B-----5:R4:W-:Y:S02]  /*248a0*/  STL [R1+0x488], R0 ;  /* 0x0004880001007387 */ /* 0x0209e40000100800 */
[----:B----4-:R-:W-:-:S04]  /*248b0*/  IMAD.U32 R0, RZ, RZ, UR9 ;  /* 0x00000009ff007e24 */ /* 0x010fc8000f8e00ff */
[----:B------:R4:W0:Y:S03]  /*248c0*/  SYNCS.PHASECHK.TRANS64.TRYWAIT P0, [R0+URZ], R3 ;  /* 0x00000003000075a7 */ /* 0x000826000800017f */
[----:B0-----:R-:W-:Y:S05]  /*248d0*/  @!P0 NANOSLEEP.SYNCS 0x989680 ;  /* 0x009896800000895d */ /* 0x001fea0003900000 */
[----:B------:R4:W0:Y:S02]  /*248e0*/  @!P0 SYNCS.PHASECHK.TRANS64 P0, [R0+URZ], R3 ;  /* 0x00000003000085a7 */ /* 0x000824000800007f */
[----:B----4-:R4:W5:Y:S02]  /*248f0*/  LDL.LU R0, [R1+0x488] ;  /* 0x0004880001007983 */ /* 0x0109640000300800 */
[----:B0---4-:R-:W-:Y:S05]  /*24900*/  @!P0 BRA `(.L_x_31) ;  /* 0xfffffffc00e48947 */ /* 0x011fea000383ffff */
[----:B------:R-:W-:Y:S05]  /*24910*/  BRA `(.L_x_30) ;  /* 0xfffffe2000847947 */ /* 0x000fea000383ffff */
.L_x_39:
[----:B0-----:R-:W-:-:S04]  /*24920*/  IMAD.U32 R3, RZ, RZ, UR17 ;  /* 0x00000011ff037e24 */ /* 0x001fc8000f8e00ff */
[----:B------:R0:W4:Y:S03]  /*24930*/  SYNCS.PHASECHK.TRANS64.TRYWAIT P0, [R3+URZ+0x8], R0 ;  /* 0x00000800030075a7 */ /* 0x000126000800017f */
[----:B----4-:R-:W-:Y:S05]  /*24940*/  @!P0 NANOSLEEP.SYNCS 0x989680 ;  /* 0x009896800000895d */ /* 0x010fea0003900000 */
[----:B------:R-:W4:Y:S02]  /*24950*/  @!P0 SYNCS.PHASECHK.TRANS64 P0, [R3+URZ+0x8], R0 ;  /* 0x00000800030085a7 */ /* 0x000f24000800007f */
[----:B----4-:R-:W-:Y:S05]  /*24960*/  @!P0 BRA `(.L_x_39) ;  /* 0xfffffffc00ec8947 */ /* 0x010fea000383ffff */
[----:B------:R-:W-:Y:S05]  /*24970*/  BRA `(.L_x_589) ;  /* 0xfffffea800a87947 */ /* 0x000fea000383ffff */
.L_x_560:
[----:B------:R-:W-:Y:S01]  /*24980*/  BSSY B1, `(.L_x_590) ;  /* 0x0000006000017945 */ /* 0x000fe20003800000 */
[----:B------:R-:W-:-:S07]  /*24990*/  IMAD.MOV.U32 R2, RZ, RZ, -0x1 ;  /* 0xffffffffff027424 */ /* 0x000fce00078e00ff */
[----:B------:R-:W-:Y:S05]  /*249a0*/  WARPSYNC.COLLECTIVE R2, `(.L_x_591) ;  /* 0x00000000020c7348 */ /* 0x000fea0003c00000 */
[----:B------:R-:W-:Y:S02]  /*249b0*/  ELECT P1, UR62, PT ;  /* 0x00000000003e782f */ /* 0x000fe40003820000 */
[----:B------:R-:W-:Y:S01]  /*249c0*/  MOV R2, UR62 ;  /* 0x0000003e00027c02 */ /* 0x000fe20008000f00 */
[----:B------:R-:W-:Y:S10]  /*249d0*/  ENDCOLLECTIVE ;  /* 0x000000000000791b */ /* 0x000ff40003800000 */
.L_x_591:
[----:B------:R-:W-:Y:S05]  /*249e0*/  BSYNC B1 ;  /* 0x0000000000017941 */ /* 0x000fea0003800000 */
.L_x_590:
[----:B------:R-:W-:Y:S05]  /*249f0*/  BRA `(.L_x_592) ;  /* 0xffffffe8009c7947 */ /* 0x000fea000383ffff */
.L_x_563:
[----:B0-----:R0:W1:Y:S02]  /*24a00*/  SYNCS.PHASECHK.TRANS64.TRYWAIT P1, [R12+URZ+0x60], R7 ;  /* 0x000060070c0075a7 */ /* 0x001064000802017f */
[----:B-1----:R-:W-:Y:S05]  /*24a10*/  @!P1 NANOSLEEP.SYNCS 0x989680 ;  /* 0x009896800000995d */ /* 0x002fea0003900000 */
[----:B------:R-:W1:Y:S02]  /*24a20*/  @!P1 SYNCS.PHASECHK.TRANS64 P1, [R12+URZ+0x60], R7 ;  /* 0x000060070c0095a7 */ /* 0x000e64000802007f */
[----:B-1----:R-:W-:Y:S05]  /*24a30*/  @!P1 BRA `(.L_x_563) ;  /* 0xfffffffc00f09947 */ /* 0x002fea000383ffff */
[----:B------:R-:W-:Y:S05]  /*24a40*/  BRA `(.L_x_593) ;  /* 0xffffffe800d87947 */ /* 0x000fea000383ffff */
.L_x_572:
[----:B------:R-:W-:Y:S01]  /*24a50*/  BSSY B0, `(.L_x_594) ;  /* 0x0000006000007945 */ /* 0x000fe20003800000 */
[----:B------:R-:W-:-:S07]  /*24a60*/  IMAD.MOV.U32 R2, RZ, RZ, -0x1 ;  /* 0xffffffffff027424 */ /* 0x000fce00078e00ff */
[----:B01----:R-:W-:Y:S05]  /*24a70*/  WARPSYNC.COLLECTIVE R2, `(.L_x_595) ;  /* 0x00000000020c7348 */ /* 0x003fea0003c00000 */
[----:B------:R-:W-:Y:S02]  /*24a80*/  ELECT P1, UR62, PT ;  /* 0x00000000003e782f */ /* 0x000fe40003820000 */
[----:B------:R-:W-:Y:S01]  /*24a90*/  MOV R2, UR62 ;  /* 0x0000003e00027c02 */ /* 0x000fe20008000f00 */
[----:B01----:R-:W-:Y:S10]  /*24aa0*/  ENDCOLLECTIVE ;  /* 0x000000000000791b */ /* 0x003ff40003800000 */
.L_x_595:
[----:B------:R-:W-:Y:S05]  /*24ab0*/  BSYNC B0 ;  /* 0x0000000000007941 */ /* 0x000fea0003800000 */
.L_x_594:
[----:B------:R-:W-:Y:S01]  /*24ac0*/  PLOP3.LUT P0, PT, P1, PT, PT, 0x80, 0x0 ;  /* 0x000000000000781c */ /* 0x000fe20000f0f070 */
[----:B------:R-:W-:-:S12]  /*24ad0*/  BRA `(.L_x_596) ;  /* 0xfffffff400687947 */ /* 0x000fd8000383ffff */
.L_x_576:
[----:B0-----:R0:W1:Y:S02]  /*24ae0*/  SYNCS.PHASECHK.TRANS64.TRYWAIT P0, [R5+URZ], R2 ;  /* 0x00000002050075a7 */ /* 0x001064000800017f */
[----:B-1----:R-:W-:Y:S05]  /*24af0*/  @!P0 NANOSLEEP.SYNCS 0x989680 ;  /* 0x009896800000895d */ /* 0x002fea0003900000 */
[----:B------:R-:W1:Y:S02]  /*24b00*/  @!P0 SYNCS.PHASECHK.TRANS64 P0, [R5+URZ], R2 ;  /* 0x00000002050085a7 */ /* 0x000e64000800007f */
[----:B-1----:R-:W-:Y:S05]  /*24b10*/  @!P0 BRA `(.L_x_576) ;  /* 0xfffffffc00f08947 */ /* 0x002fea000383ffff */
[----:B------:R-:W-:Y:S05]  /*24b20*/  BRA `(.L_x_597) ;  /* 0xfffffff400907947 */ /* 0x000fea000383ffff */
.L_x_577:
[----:B0-----:R0:W1:Y:S02]  /*24b30*/  SYNCS.PHASECHK.TRANS64.TRYWAIT P0, [R7+URZ], R0 ;  /* 0x00000000070075a7 */ /* 0x001064000800017f */
[----:B-1----:R-:W-:Y:S05]  /*24b40*/  @!P0 NANOSLEEP.SYNCS 0x989680 ;  /* 0x009896800000895d */ /* 0x002fea0003900000 */
[----:B------:R-:W1:Y:S02]  /*24b50*/  @!P0 SYNCS.PHASECHK.TRANS64 P0, [R7+URZ], R0 ;  /* 0x00000000070085a7 */ /* 0x000e64000800007f */
[----:B-1----:R-:W-:Y:S05]  /*24b60*/  @!P0 BRA `(.L_x_577) ;  /* 0xfffffffc00f08947 */ /* 0x002fea000383ffff */
[----:B------:R-:W-:Y:S05]  /*24b70*/  BRA `(.L_x_598) ;  /* 0xfffffff400a07947 */ /* 0x000fea000383ffff */
.L_x_578:
[----:B0-----:R0:W1:Y:S02]  /*24b80*/  SYNCS.PHASECHK.TRANS64.TRYWAIT P0, [R7+URZ], R0 ;  /* 0x00000000070075a7 */ /* 0x001064000800017f */
[----:B-1----:R-:W-:Y:S05]  /*24b90*/  @!P0 NANOSLEEP.SYNCS 0x989680 ;  /* 0x009896800000895d */ /* 0x002fea0003900000 */
[----:B------:R-:W1:Y:S02]  /*24ba0*/  @!P0 SYNCS.PHASECHK.TRANS64 P0, [R7+URZ], R0 ;  /* 0x00000000070085a7 */ /* 0x000e64000800007f */
[----:B-1----:R-:W-:Y:S05]  /*24bb0*/  @!P0 BRA `(.L_x_578) ;  /* 0xfffffffc00f08947 */ /* 0x002fea000383ffff */
[----:B------:R-:W-:Y:S05]  /*24bc0*/  BRA `(.L_x_599) ;  /* 0xfffffff400b07947 */ /* 0x000fea000383ffff */
.L_x_579:
[----:B0-----:R0:W1:Y:S02]  /*24bd0*/  SYNCS.PHASECHK.TRANS64.TRYWAIT P0, [R7+URZ], R0 ;  /* 0x00000000070075a7 */ /* 0x001064000800017f */
[----:B-1----:R-:W-:Y:S05]  /*24be0*/  @!P0 NANOSLEEP.SYNCS 0x989680 ;  /* 0x009896800000895d */ /* 0x002fea0003900000 */
[----:B------:R-:W1:Y:S02]  /*24bf0*/  @!P0 SYNCS.PHASECHK.TRANS64 P0, [R7+URZ], R0 ;  /* 0x00000000070085a7 */ /* 0x000e64000800007f */
[----:B-1----:R-:W-:Y:S05]  /*24c00*/  @!P0 BRA `(.L_x_579) ;  /* 0xfffffffc00f08947 */ /* 0x002fea000383ffff */
[----:B------:R-:W-:Y:S05]  /*24c10*/  BRA `(.L_x_600) ;  /* 0xfffffff400c07947 */ /* 0x000fea000383ffff */
.L_x_580:
[----:B0-----:R0:W1:Y:S02]  /*24c20*/  SYNCS.PHASECHK.TRANS64.TRYWAIT P0, [R7+URZ], R0 ;  /* 0x00000000070075a7 */ /* 0x001064000800017f */
[----:B-1----:R-:W-:Y:S05]  /*24c30*/  @!P0 NANOSLEEP.SYNCS 0x989680 ;  /* 0x009896800000895d */ /* 0x002fea0003900000 */
[----:B------:R-:W1:Y:S02]  /*24c40*/  @!P0 SYNCS.PHASECHK.TRANS64 P0, [R7+URZ], R0 ;  /* 0x00000000070085a7 */ /* 0x000e64000800007f */
[----:B-1----:R-:W-:Y:S05]  /*24c50*/  @!P0 BRA `(.L_x_580) ;  /* 0xfffffffc00f08947 */ /* 0x002fea000383ffff */
[----:B------:R-:W-:Y:S05]  /*24c60*/  BRA `(.L_x_601) ;  /* 0xfffffff400d07947 */ /* 0x000fea000383ffff */
.L_x_581:
[----:B0-----:R0:W1:Y:S02]  /*24c70*/  SYNCS.PHASECHK.TRANS64.TRYWAIT P0, [R7+URZ], R0 ;  /* 0x00000000070075a7 */ /* 0x001064000800017f */
[----:B-1----:R-:W-:Y:S05]  /*24c80*/  @!P0 NANOSLEEP.SYNCS 0x989680 ;  /* 0x009896800000895d */ /* 0x002fea0003900000 */
[----:B------:R-:W1:Y:S02]  /*24c90*/  @!P0 SYNCS.PHASECHK.TRANS64 P0, [R7+URZ], R0 ;  /* 0x00000000070085a7 */ /* 0x000e64000800007f */
[----:B-1----:R-:W-:Y:S05]  /*24ca0*/  @!P0 BRA `(.L_x_581) ;  /* 0xfffffffc00f08947 */ /* 0x002fea000383ffff */
[----:B------:R-:W-:Y:S05]  /*24cb0*/  BRA `(.L_x_602) ;  /* 0xfffffff400e07947 */ /* 0x000fea000383ffff */
.L_x_582:
[----:B0-----:R0:W1:Y:S02]  /*24cc0*/  SYNCS.PHASECHK.TRANS64.TRYWAIT P0, [R7+URZ], R0 ;  /* 0x00000000070075a7 */ /* 0x001064000800017f */
[----:B-1----:R-:W-:Y:S05]  /*24cd0*/  @!P0 NANOSLEEP.SYNCS 0x989680 ;  /* 0x009896800000895d */ /* 0x002fea0003900000 */
[----:B------:R-:W1:Y:S02]  /*24ce0*/  @!P0 SYNCS.PHASECHK.TRANS64 P0, [R7+URZ], R0 ;  /* 0x00000000070085a7 */ /* 0x000e64000800007f */
[----:B-1----:R-:W-:Y:S05]  /*24cf0*/  @!P0 BRA `(.L_x_582) ;  /* 0xfffffffc00f08947 */ /* 0x002fea000383ffff */
[----:B------:R-:W-:Y:S05]  /*24d00*/  BRA `(.L_x_603) ;  /* 0xfffffff400f07947 */ /* 0x000fea000383ffff */
.L_x_583:
[----:B0-----:R0:W1:Y:S02]  /*24d10*/  SYNCS.PHASECHK.TRANS64.TRYWAIT P0, [R7+URZ], R0 ;  /* 0x00000000070075a7 */ /* 0x001064000800017f */
[----:B-1----:R-:W-:Y:S05]  /*24d20*/  @!P0 NANOSLEEP.SYNCS 0x989680 ;  /* 0x009896800000895d */ /* 0x002fea0003900000 */
[----:B------:R-:W1:Y:S02]  /*24d30*/  @!P0 SYNCS.PHASECHK.TRANS64 P0, [R7+URZ], R0 ;  /* 0x00000000070085a7 */ /* 0x000e64000800007f */
[----:B-1----:R-:W-:Y:S05]  /*24d40*/  @!P0 BRA `(.L_x_583) ;  /* 0xfffffffc00f08947 */ /* 0x002fea000383ffff */
[----:B------:R-:W-:Y:S05]  /*24d50*/  BRA `(.L_x_604) ;  /* 0xfffffff800007947 */ /* 0x000fea000383ffff */
.L_x_584:
[----:B0-----:R0:W1:Y:S02]  /*24d60*/  SYNCS.PHASECHK.TRANS64.TRYWAIT P0, [R7+URZ], R0 ;  /* 0x00000000070075a7 */ /* 0x001064000800017f */
[----:B-1----:R-:W-:Y:S05]  /*24d70*/  @!P0 NANOSLEEP.SYNCS 0x989680 ;  /* 0x009896800000895d */ /* 0x002fea0003900000 */
[----:B------:R-:W1:Y:S02]  /*24d80*/  @!P0 SYNCS.PHASECHK.TRANS64 P0, [R7+URZ], R0 ;  /* 0x00000000070085a7 */ /* 0x000e64000800007f */
[----:B-1----:R-:W-:Y:S05]  /*24d90*/  @!P0 BRA `(.L_x_584) ;  /* 0xfffffffc00f08947 */ /* 0x002fea000383ffff */
[----:B------:R-:W-:Y:S05]  /*24da0*/  BRA `(.L_x_605) ;  /* 0xfffffff800107947 */ /* 0x000fea000383ffff */
.L_x_585:
[----:B0-----:R0:W1:Y:S02]  /*24db0*/  SYNCS.PHASECHK.TRANS64.TRYWAIT P0, [R7+URZ], R0 ;  /* 0x00000000070075a7 */ /* 0x001064000800017f */
[----:B-1----:R-:W-:Y:S05]  /*24dc0*/  @!P0 NANOSLEEP.SYNCS 0x989680 ;  /* 0x009896800000895d */ /* 0x002fea0003900000 */
[----:B------:R-:W1:Y:S02]  /*24dd0*/  @!P0 SYNCS.PHASECHK.TRANS64 P0, [R7+URZ], R0 ;  /* 0x00000000070085a7 */ /* 0x000e64000800007f */
[----:B-1----:R-:W-:Y:S05]  /*24de0*/  @!P0 BRA `(.L_x_585) ;  /* 0xfffffffc00f08947 */ /* 0x002fea000383ffff */
[----:B------:R-:W-:Y:S05]  /*24df0*/  BRA `(.L_x_606) ;  /* 0xfffffff800207947 */ /* 0x000fea000383ffff */
.L_x_586:
[----:B0-----:R0:W1:Y:S02]  /*24e00*/  SYNCS.PHASECHK.TRANS64.TRYWAIT P0, [R7+URZ], R0 ;  /* 0x00000000070075a7 */ /* 0x001064000800017f */
[----:B-1----:R-:W-:Y:S05]  /*24e10*/  @!P0 NANOSLEEP.SYNCS 0x989680 ;  /* 0x009896800000895d */ /* 0x002fea0003900000 */
[----:B------:R-:W1:Y:S02]  /*24e20*/  @!P0 SYNCS.PHASECHK.TRANS64 P0, [R7+URZ], R0 ;  /* 0x00000000070085a7 */ /* 0x000e64000800007f */
[----:B-1----:R-:W-:Y:S05]  /*24e30*/  @!P0 BRA `(.L_x_586) ;  /* 0xfffffffc00f08947 */ /* 0x002fea000383ffff */
[----:B------:R-:W-:Y:S05]  /*24e40*/  BRA `(.L_x_607) ;  /* 0xfffffff800307947 */ /* 0x000fea000383ffff */
.L_x_608:
[----:B------:R-:W-:-:S00]  /*24e50*/  BRA `(.L_x_608) ;  /* 0xfffffffc00fc7947 */ /* 0x000fc0000383ffff */
[----:B------:R-:W-:-:S00]  /*24e60*/  NOP ;  /* 0x0000000000007918 */ /* 0x000fc00000000000 */
        /* <DEDUP_REMOVED lines=9> */
.L_x_609:


//--------------------- .nv.shared._ZN7cutlass13device_kernelINS_4gemm6kernel13GemmUniversalIN4cute5tupleIJiiiiEEENS1_10collective13CollectiveMmaINS1_37MainloopSm90TmaGmmaWarpSpecializedFP8ILi12ENS5_IJNS4_1CILi2EEENSA_ILi1EEESC_EEENS1_32KernelTmaWarpSpecializedPingpongEEENS5_IJNSA_ILi64EEENSA_ILi512EEENSA_ILi32EEEEEENS_12float_e4m3_tENS5_IJlSC_lEEESK_SL_NS4_8TiledMMAINS4_8MMA_AtomIJNS4_4SM904GMMA31MMA_64x256x32_F32E4M3E4M3_SS_TNILNSP_7ScaleInE1ELSR_1EEEEEENS4_6LayoutINS5_IJSC_SC_SC_EEENS5_IJNSA_ILi0EEESW_SW_EEEEENS5_IJNS4_10UnderscoreESZ_SZ_EEEEENS4_13SM90_TMA_LOADENS4_14ComposedLayoutINS4_7SwizzleILi1ELi4ELi3EEENS4_18smem_ptr_flag_bitsILi8EEENSU_INS5_IJNSA_ILi8EEESI_EEENS5_IJSI_SC_EEEEEEEvNS4_8identityENS4_23SM90_TMA_LOAD_MULTICASTES1C_vS1D_EENS_8epilogue10collective6detail29Sm90TmaWarpSpecializedAdapterINS1H_15DefaultEpilogueISK_SL_SL_NS1G_6thread17LinearCombinationISK_Li1EffLNS1L_9ScaleType4KindE0ELNS_15FloatRoundStyleE2ESK_EENS1_15EpilogueDefaultEEEEEvvEEEEvNT_6ParamsE --------------------------
	.section	.nv.shared._ZN7cutlass13device_kernelINS_4gemm6kernel13GemmUniversalIN4cute5tupleIJiiiiEEENS1_10collective13CollectiveMmaINS1_37MainloopSm90TmaGmmaWarpSpecializedFP8ILi12ENS5_IJNS4_1CILi2EEENSA_ILi1EEESC_EEENS1_32KernelTmaWarpSpecializedPingpongEEENS5_IJNSA_ILi64EEENSA_ILi512EEENSA_ILi32EEEEEENS_12float_e4m3_tENS5_IJlSC_lEEESK_SL_NS4_8TiledMMAINS4_8MMA_AtomIJNS4_4SM904GMMA31MMA_64x256x32_F32E4M3E4M3_SS_TNILNSP_7ScaleInE1ELSR_1EEEEEENS4_6LayoutINS5_IJSC_SC_SC_EEENS5_IJNSA_ILi0EEESW_SW_EEEEENS5_IJNS4_10UnderscoreESZ_SZ_EEEEENS4_13SM90_TMA_LOADENS4_14ComposedLayoutINS4_7SwizzleILi1ELi4ELi3EEENS4_18smem_ptr_flag_bitsILi8EEENSU_INS5_IJNSA_ILi8EEESI_EEENS5_IJSI_SC_EEEEEEEvNS4_8identityENS4_23SM90_TMA_LOAD_MULTICASTES1C_vS1D_EENS_8epilogue10collective6detail29Sm90TmaWarpSpecializedAdapterINS1H_15DefaultEpilogueISK_SL_SL_NS1G_6thread17LinearCombinationISK_Li1EffLNS1L_9ScaleType4KindE0ELNS_15FloatRoundStyleE2ESK_EENS1_15EpilogueDefaultEEEEEvvEEEEvNT_6ParamsE,"aw",@nobits
	.sectionflags	@""
	.align	16
	.zero		1024


//--------------------- .nv.shared.reserved.0     --------------------------
	.section	.nv.shared.reserved.0,"aw",@nobits
	.weak		__nv_reservedSMEM_offset_0_alias
	.size		__nv_reservedSMEM_offset_0_alias, 0, 0
	.other		__nv_reservedSMEM_offset_0_alias,@"STO_CUDA_RESERVED_SHARED STV_DEFAULT"
__nv_reservedSMEM_offset_0_alias:
	.zero		0


//--------------------- .nv.global                --------------------------
	.section	.nv.global,"aw",@nobits
.nv.global:
	.type		_ZN40_INTERNAL_2d99fbf6_4_k_cu_d1854199_114224cute1_E,@object
	.size		_ZN40_INTERNAL_2d99fbf6_4_k_cu_d1854199_114224cute1_E,(_ZN40_INTERNAL_2d99fbf6_4_k_cu_d1854199_114224cuda3std3__45__cpo6cbeginE - _ZN40_INTERNAL_2d99fbf6_4_k_cu_d1854199_114224cute1_E)
_ZN40_INTERNAL_2d99fbf6_4_k_cu_d1854199_114224cute1_E:
	.zero		1
	.type		_ZN40_INTERNAL_2d99fbf6_4_k_cu_d1854199_114224cuda3std3__45__cpo6cbeginE,@object
	.size		_ZN40_INTERNAL_2d99fbf6_4_k_cu_d1854199_114224cuda3std3__45__cpo6cbeginE,(_ZN40_INTERNAL_2d99fbf6_4_k_cu_d1854199_114224cuda3std3__48in_placeE - _ZN40_INTERNAL_2d99fbf6_4_k_cu_d1854199_114224cuda3std3__45__cpo6cbeginE)
_ZN40_INTERNAL_2d99fbf6_4_k_cu_d1854199_114224cuda3std3__45__cpo6cbeginE:
	.zero		1
	.type		_ZN40_INTERNAL_2d99fbf6_4_k_cu_d1854199_114224cuda3std3__48in_placeE,@object
	.size		_ZN40_INTERNAL_2d99fbf6_4_k_cu_d1854199_114224cuda3std3__48in_placeE,(_ZN40_INTERNAL_2d99fbf6_4_k_cu_d1854199_114224cuda3std6ranges3__45__cpo9iter_moveE - _ZN40_INTERNAL_2d99fbf6_4_k_cu_d1854199_114224cuda3std3__48in_placeE)
_ZN40_INTERNAL_2d99fbf6_4_k_cu_d1854199_114224cuda3std3__48in_placeE:
	.zero		1
	.type		_ZN40_INTERNAL_2d99fbf6_4_k_cu_d1854199_114224cuda3std6ranges3__45__cpo9iter_moveE,@object
	.size		_ZN40_INTERNAL_2d99fbf6_4_k_cu_d1854199_114224cuda3std6ranges3__45__cpo9iter_moveE,(_ZN40_INTERNAL_2d99fbf6_4_k_cu_d1854199_114224cuda3std3__45__cpo5beginE - _ZN40_INTERNAL_2d99fbf6_4_k_cu_d1854199_114224cuda3std6ranges3__45__cpo9iter_moveE)
_ZN40_INTERNAL_2d99fbf6_4_k_cu_d1854199_114224cuda3std6ranges3__45__cpo9iter_moveE:
	.zero		1
	.type		_ZN40_INTERNAL_2d99fbf6_4_k_cu_d1854199_114224cuda3std3__45__cpo5beginE,@object
	.size		_ZN40_INTERNAL_2d99fbf6_4_k_cu_d1854199_114224cuda3std3__45__cpo5beginE,(_ZN40_INTERNAL_2d99fbf6_4_k_cu_d1854199_114224cuda3std3__442_GLOBAL__N__2d99fbf6_4_k_cu_d1854199_114226ignoreE - _ZN40_INTERNAL_2d99fbf6_4_k_cu_d1854199_114224cuda3std3__45__cpo5beginE)
_ZN40_INTERNAL_2d99fbf6_4_k_cu_d1854199_114224cuda3std3__45__cpo5beginE:
	.zero		1
	.type		_ZN40_INTERNAL_2d99fbf6_4_k_cu_d1854199_114224cuda3std3__442_GLOBAL__N__2d99fbf6_4_k_cu_d1854199_114226ignoreE,@object
	.size		_ZN40_INTERNAL_2d99fbf6_4_k_cu_d1854199_114224cuda3std3__442_GLOBAL__N__2d99fbf6_4_k_cu_d1854199_114226ignoreE,(_ZN40_INTERNAL_2d99fbf6_4_k_cu_d1854199_114224cute7productE - _ZN40_INTERNAL_2d99fbf6_4_k_cu_d1854199_114224cuda3std3__442_GLOBAL__N__2d99fbf6_4_k_cu_d1854199_114226ignoreE)
_ZN40_INTERNAL_2d99fbf6_4_k_cu_d1854199_114224cuda3std3__442_GLOBAL__N__2d99fbf6_4_k_cu_d1854199_114226ignoreE:
	.zero		1
	.type		_ZN40_INTERNAL_2d99fbf6_4_k_cu_d1854199_114224cute7productE,@object
	.size		_ZN40_INTERNAL_2d99fbf6_4_k_cu_d1854199_114224cute7productE,(_ZN40_INTERNAL_2d99fbf6_4_k_cu_d1854199_114224cuda3std3__45__cpo3endE - _ZN40_INTERNAL_2d99fbf6_4_k_cu_d1854199_114224cute7productE)
_ZN40_INTERNAL_2d99fbf6_4_k_cu_d1854199_114224cute7productE:
	.zero		1
	.type		_ZN40_INTERNAL_2d99fbf6_4_k_cu_d1854199_114224cuda3std3__45__cpo3endE,@object
	.size		_ZN40_INTERNAL_2d99fbf6_4_k_cu_d1854199_114224cuda3std3__45__cpo3endE,(_ZN40_INTERNAL_2d99fbf6_4_k_cu_d1854199_114224cuda3std3__419piecewise_constructE - _ZN40_INTERNAL_2d99fbf6_4_k_cu_d1854199_114224cuda3std3__45__cpo3endE)
_ZN40_INTERNAL_2d99fbf6_4_k_cu_d1854199_114224cuda3std3__45__cpo3endE:
	.zero		1
	.type		_ZN40_INTERNAL_2d99fbf6_4_k_cu_d1854199_114224cuda3std3__419piecewise_constructE,@object
	.size		_ZN40_INTERNAL_2d99fbf6_4_k_cu_d1854199_114224cuda3std3__419piecewise_constructE,(_ZN40_INTERNAL_2d99fbf6_4_k_cu_d1854199_114224cuda3std3__45__cpo4cendE - _ZN40_INTERNAL_2d99fbf6_4_k_cu_d1854199_114224cuda3std3__419piecewise_constructE)
_ZN40_INTERNAL_2d99fbf6_4_k_cu_d1854199_114224cuda3std3__419piecewise_constructE:
	.zero		1
	.type		_ZN40_INTERNAL_2d99fbf6_4_k_cu_d1854199_114224cuda3std3__45__cpo4cendE,@object
	.size		_ZN40_INTERNAL_2d99fbf6_4_k_cu_d1854199_114224cuda3std3__45__cpo4cendE,(_ZN40_INTERNAL_2d99fbf6_4_k_cu_d1854199_114224cuda3std6ranges3__45__cpo4swapE - _ZN40_INTERNAL_2d99fbf6_4_k_cu_d1854199_114224cuda3std3__45__cpo4cendE)
_ZN40_INTERNAL_2d99fbf6_4_k_cu_d1854199_114224cuda3std3__45__cpo4cendE:
	.zero		1
	.type		_ZN40_INTERNAL_2d99fbf6_4_k_cu_d1854199_114224cuda3std6ranges3__45__cpo4swapE,@object
	.size		_ZN40_INTERNAL_2d99fbf6_4_k_cu_d1854199_114224cuda3std6ranges3__45__cpo4swapE,(.L_7 - _ZN40_INTERNAL_2d99fbf6_4_k_cu_d1854199_114224cuda3std6ranges3__45__cpo4swapE)
_ZN40_INTERNAL_2d99fbf6_4_k_cu_d1854199_114224cuda3std6ranges3__45__cpo4swapE:
	.zero		1
.L_7:


//--------------------- .nv.constant0._ZN7cutlass13device_kernelINS_4gemm6kernel13GemmUniversalIN4cute5tupleIJiiiiEEENS1_10collective13CollectiveMmaINS1_37MainloopSm90TmaGmmaWarpSpecializedFP8ILi12ENS5_IJNS4_1CILi2EEENSA_ILi1EEESC_EEENS1_32KernelTmaWarpSpecializedPingpongEEENS5_IJNSA_ILi64EEENSA_ILi512EEENSA_ILi32EEEEEENS_12float_e4m3_tENS5_IJlSC_lEEESK_SL_NS4_8TiledMMAINS4_8MMA_AtomIJNS4_4SM904GMMA31MMA_64x256x32_F32E4M3E4M3_SS_TNILNSP_7ScaleInE1ELSR_1EEEEEENS4_6LayoutINS5_IJSC_SC_SC_EEENS5_IJNSA_ILi0EEESW_SW_EEEEENS5_IJNS4_10UnderscoreESZ_SZ_EEEEENS4_13SM90_TMA_LOADENS4_14ComposedLayoutINS4_7SwizzleILi1ELi4ELi3EEENS4_18smem_ptr_flag_bitsILi8EEENSU_INS5_IJNSA_ILi8EEESI_EEENS5_IJSI_SC_EEEEEEEvNS4_8identityENS4_23SM90_TMA_LOAD_MULTICASTES1C_vS1D_EENS_8epilogue10collective6detail29Sm90TmaWarpSpecializedAdapterINS1H_15DefaultEpilogueISK_SL_SL_NS1G_6thread17LinearCombinationISK_Li1EffLNS1L_9ScaleType4KindE0ELNS_15FloatRoundStyleE2ESK_EENS1_15EpilogueDefaultEEEEEvvEEEEvNT_6ParamsE --------------------------
	.section	.nv.constant0._ZN7cutlass13device_kernelINS_4gemm6kernel13GemmUniversalIN4cute5tupleIJiiiiEEENS1_10collective13CollectiveMmaINS1_37MainloopSm90TmaGmmaWarpSpecializedFP8ILi12ENS5_IJNS4_1CILi2EEENSA_ILi1EEESC_EEENS1_32KernelTmaWarpSpecializedPingpongEEENS5_IJNSA_ILi64EEENSA_ILi512EEENSA_ILi32EEEEEENS_12float_e4m3_tENS5_IJlSC_lEEESK_SL_NS4_8TiledMMAINS4_8MMA_AtomIJNS4_4SM904GMMA31MMA_64x256x32_F32E4M3E4M3_SS_TNILNSP_7ScaleInE1ELSR_1EEEEEENS4_6LayoutINS5_IJSC_SC_SC_EEENS5_IJNSA_ILi0EEESW_SW_EEEEENS5_IJNS4_10UnderscoreESZ_SZ_EEEEENS4_13SM90_TMA_LOADENS4_14ComposedLayoutINS4_7SwizzleILi1ELi4ELi3EEENS4_18smem_ptr_flag_bitsILi8EEENSU_INS5_IJNSA_ILi8EEESI_EEENS5_IJSI_SC_EEEEEEEvNS4_8identityENS4_23SM90_TMA_LOAD_MULTICASTES1C_vS1D_EENS_8epilogue10collective6detail29Sm90TmaWarpSpecializedAdapterINS1H_15DefaultEpilogueISK_SL_SL_NS1G_6thread17LinearCombinationISK_Li1EffLNS1L_9ScaleType4KindE0ELNS_15FloatRoundStyleE2ESK_EENS1_15EpilogueDefaultEEEEEvvEEEEvNT_6ParamsE,"a",@progbits
	.sectionflags	@""
	.align	4
.nv.constant0._ZN7cutlass13device_kernelINS_4gemm6kernel13GemmUniversalIN4cute5tupleIJiiiiEEENS1_10collective13CollectiveMmaINS1_37MainloopSm90TmaGmmaWarpSpecializedFP8ILi12ENS5_IJNS4_1CILi2EEENSA_ILi1EEESC_EEENS1_32KernelTmaWarpSpecializedPingpongEEENS5_IJNSA_ILi64EEENSA_ILi512EEENSA_ILi32EEEEEENS_12float_e4m3_tENS5_IJlSC_lEEESK_SL_NS4_8TiledMMAINS4_8MMA_AtomIJNS4_4SM904GMMA31MMA_64x256x32_F32E4M3E4M3_SS_TNILNSP_7ScaleInE1ELSR_1EEEEEENS4_6LayoutINS5_IJSC_SC_SC_EEENS5_IJNSA_ILi0EEESW_SW_EEEEENS5_IJNS4_10UnderscoreESZ_SZ_EEEEENS4_13SM90_TMA_LOADENS4_14ComposedLayoutINS4_7SwizzleILi1ELi4ELi3EEENS4_18smem_ptr_flag_bitsILi8EEENSU_INS5_IJNSA_ILi8EEESI_EEENS5_IJSI_SC_EEEEEEEvNS4_8identityENS4_23SM90_TMA_LOAD_MULTICASTES1C_vS1D_EENS_8epilogue10collective6detail29Sm90TmaWarpSpecializedAdapterINS1H_15DefaultEpilogueISK_SL_SL_NS1G_6thread17LinearCombinationISK_Li1EffLNS1L_9ScaleType4KindE0ELNS_15FloatRoundStyleE2ESK_EENS1_15EpilogueDefaultEEEEEvvEEEEvNT_6ParamsE:
	.zero		1664


//--------------------- SYMBOLS --------------------------

	.type		.nv.reservedSmem.offset0,@object
	.size		.nv.reservedSmem.offset0,0x4
